//
// Generated by NVIDIA NVVM Compiler
//
// Compiler Build ID: CL-36424714
// Cuda compilation tools, release 13.0, V13.0.88
// Based on NVVM 20.0.0
//

.version 9.0
.target sm_100
.address_size 64

	// .globl	_Z17grayscaleOnDeviceiiPhS_
.func  (.param .b64 func_retval0) __internal_accurate_pow
(
	.param .b64 __internal_accurate_pow_param_0
)
;
.const .align 4 .b8 dc_filter1[36];
.const .align 4 .b8 dc_filter2[36];

.visible .entry _Z17grayscaleOnDeviceiiPhS_(
	.param .u32 _Z17grayscaleOnDeviceiiPhS__param_0,
	.param .u32 _Z17grayscaleOnDeviceiiPhS__param_1,
	.param .u64 .ptr .align 1 _Z17grayscaleOnDeviceiiPhS__param_2,
	.param .u64 .ptr .align 1 _Z17grayscaleOnDeviceiiPhS__param_3
)
{
	.reg .pred 	%p<4>;
	.reg .b16 	%rs<4>;
	.reg .b32 	%r<14>;
	.reg .b32 	%f<7>;
	.reg .b64 	%rd<9>;

	ld.param.u32 	%r3, [_Z17grayscaleOnDeviceiiPhS__param_0];
	ld.param.u32 	%r4, [_Z17grayscaleOnDeviceiiPhS__param_1];
	ld.param.u64 	%rd1, [_Z17grayscaleOnDeviceiiPhS__param_2];
	ld.param.u64 	%rd2, [_Z17grayscaleOnDeviceiiPhS__param_3];
	mov.u32 	%r5, %ctaid.y;
	mov.u32 	%r6, %ntid.y;
	mov.u32 	%r7, %tid.y;
	mad.lo.s32 	%r1, %r5, %r6, %r7;
	mov.u32 	%r8, %ctaid.x;
	mov.u32 	%r9, %ntid.x;
	mov.u32 	%r10, %tid.x;
	mad.lo.s32 	%r2, %r8, %r9, %r10;
	setp.ge.s32 	%p1, %r1, %r4;
	setp.ge.s32 	%p2, %r2, %r3;
	or.pred  	%p3, %p2, %p1;
	@%p3 bra 	$L__BB0_2;
	cvta.to.global.u64 	%rd3, %rd1;
	cvta.to.global.u64 	%rd4, %rd2;
	mad.lo.s32 	%r11, %r1, %r3, %r2;
	mul.lo.s32 	%r12, %r11, 3;
	cvt.s64.s32 	%rd5, %r12;
	add.s64 	%rd6, %rd3, %rd5;
	ld.global.u8 	%rs1, [%rd6];
	ld.global.u8 	%rs2, [%rd6+1];
	ld.global.u8 	%rs3, [%rd6+2];
	cvt.rn.f32.u16 	%f1, %rs1;
	cvt.rn.f32.u16 	%f2, %rs2;
	mul.f32 	%f3, %f2, 0f3F1645A2;
	fma.rn.f32 	%f4, %f1, 0f3E991687, %f3;
	cvt.rn.f32.u16 	%f5, %rs3;
	fma.rn.f32 	%f6, %f5, 0f3DE978D5, %f4;
	cvt.rzi.u32.f32 	%r13, %f6;
	cvt.s64.s32 	%rd7, %r11;
	add.s64 	%rd8, %rd4, %rd7;
	st.global.u8 	[%rd8], %r13;
$L__BB0_2:
	ret;

}
	// .globl	_Z19convolutionOnDeviceiiiPhPfS0_S_
.visible .entry _Z19convolutionOnDeviceiiiPhPfS0_S_(
	.param .u32 _Z19convolutionOnDeviceiiiPhPfS0_S__param_0,
	.param .u32 _Z19convolutionOnDeviceiiiPhPfS0_S__param_1,
	.param .u32 _Z19convolutionOnDeviceiiiPhPfS0_S__param_2,
	.param .u64 .ptr .align 1 _Z19convolutionOnDeviceiiiPhPfS0_S__param_3,
	.param .u64 .ptr .align 1 _Z19convolutionOnDeviceiiiPhPfS0_S__param_4,
	.param .u64 .ptr .align 1 _Z19convolutionOnDeviceiiiPhPfS0_S__param_5,
	.param .u64 .ptr .align 1 _Z19convolutionOnDeviceiiiPhPfS0_S__param_6
)
{
	.reg .pred 	%p<73>;
	.reg .b16 	%rs<16>;
	.reg .b32 	%r<144>;
	.reg .b32 	%f<123>;
	.reg .b64 	%rd<66>;
	.reg .b64 	%fd<38>;

	ld.param.u32 	%r24, [_Z19convolutionOnDeviceiiiPhPfS0_S__param_0];
	ld.param.u32 	%r25, [_Z19convolutionOnDeviceiiiPhPfS0_S__param_1];
	ld.param.u32 	%r26, [_Z19convolutionOnDeviceiiiPhPfS0_S__param_2];
	ld.param.u64 	%rd5, [_Z19convolutionOnDeviceiiiPhPfS0_S__param_3];
	ld.param.u64 	%rd6, [_Z19convolutionOnDeviceiiiPhPfS0_S__param_4];
	ld.param.u64 	%rd7, [_Z19convolutionOnDeviceiiiPhPfS0_S__param_5];
	cvta.to.global.u64 	%rd1, %rd7;
	cvta.to.global.u64 	%rd2, %rd6;
	cvta.to.global.u64 	%rd3, %rd5;
	mov.u32 	%r27, %ctaid.y;
	mov.u32 	%r28, %ntid.y;
	mov.u32 	%r29, %tid.y;
	mad.lo.s32 	%r1, %r27, %r28, %r29;
	mov.u32 	%r30, %ctaid.x;
	mov.u32 	%r31, %ntid.x;
	mov.u32 	%r32, %tid.x;
	mad.lo.s32 	%r2, %r30, %r31, %r32;
	setp.ge.s32 	%p1, %r1, %r25;
	setp.ge.s32 	%p2, %r2, %r24;
	or.pred  	%p3, %p2, %p1;
	@%p3 bra 	$L__BB1_30;
	setp.lt.s32 	%p4, %r26, 1;
	mov.f32 	%f119, 0f00000000;
	mov.f32 	%f120, %f119;
	@%p4 bra 	$L__BB1_15;
	shr.u32 	%r34, %r26, 1;
	sub.s32 	%r3, %r1, %r34;
	sub.s32 	%r4, %r2, %r34;
	add.s32 	%r5, %r24, -1;
	and.b32  	%r6, %r26, 7;
	and.b32  	%r7, %r26, 3;
	and.b32  	%r8, %r26, 2147483640;
	mov.f32 	%f120, 0f00000000;
	mov.b32 	%r139, 0;
	mov.f32 	%f119, %f120;
$L__BB1_3:
	setp.lt.u32 	%p5, %r26, 8;
	add.s32 	%r36, %r3, %r139;
	setp.lt.s32 	%p6, %r36, 0;
	setp.lt.s32 	%p7, %r36, %r25;
	add.s32 	%r37, %r25, -1;
	selp.b32 	%r38, %r36, %r37, %p7;
	selp.b32 	%r39, 0, %r38, %p6;
	mul.lo.s32 	%r10, %r39, %r24;
	mul.lo.s32 	%r11, %r139, %r26;
	mov.b32 	%r142, 0;
	@%p5 bra 	$L__BB1_6;
	mov.b32 	%r140, 0;
$L__BB1_5:
	.pragma "nounroll";
	add.s32 	%r41, %r4, %r140;
	setp.lt.s32 	%p8, %r41, 0;
	setp.lt.s32 	%p9, %r41, %r24;
	selp.b32 	%r42, %r41, %r5, %p9;
	selp.b32 	%r43, 0, %r42, %p8;
	add.s32 	%r44, %r43, %r10;
	cvt.s64.s32 	%rd8, %r44;
	add.s64 	%rd9, %rd3, %rd8;
	ld.global.u8 	%rs1, [%rd9];
	cvt.rn.f32.u16 	%f32, %rs1;
	add.s32 	%r45, %r140, %r11;
	mul.wide.u32 	%rd10, %r45, 4;
	add.s64 	%rd11, %rd2, %rd10;
	ld.global.f32 	%f33, [%rd11];
	fma.rn.f32 	%f34, %f33, %f32, %f119;
	add.s64 	%rd12, %rd1, %rd10;
	ld.global.f32 	%f35, [%rd12];
	fma.rn.f32 	%f36, %f35, %f32, %f120;
	add.s32 	%r46, %r41, 1;
	setp.lt.s32 	%p10, %r46, 0;
	setp.lt.s32 	%p11, %r46, %r24;
	selp.b32 	%r47, %r46, %r5, %p11;
	selp.b32 	%r48, 0, %r47, %p10;
	add.s32 	%r49, %r48, %r10;
	cvt.s64.s32 	%rd13, %r49;
	add.s64 	%rd14, %rd3, %rd13;
	ld.global.u8 	%rs2, [%rd14];
	cvt.rn.f32.u16 	%f37, %rs2;
	ld.global.f32 	%f38, [%rd11+4];
	fma.rn.f32 	%f39, %f38, %f37, %f34;
	ld.global.f32 	%f40, [%rd12+4];
	fma.rn.f32 	%f41, %f40, %f37, %f36;
	add.s32 	%r50, %r41, 2;
	setp.lt.s32 	%p12, %r50, 0;
	setp.lt.s32 	%p13, %r50, %r24;
	selp.b32 	%r51, %r50, %r5, %p13;
	selp.b32 	%r52, 0, %r51, %p12;
	add.s32 	%r53, %r52, %r10;
	cvt.s64.s32 	%rd15, %r53;
	add.s64 	%rd16, %rd3, %rd15;
	ld.global.u8 	%rs3, [%rd16];
	cvt.rn.f32.u16 	%f42, %rs3;
	ld.global.f32 	%f43, [%rd11+8];
	fma.rn.f32 	%f44, %f43, %f42, %f39;
	ld.global.f32 	%f45, [%rd12+8];
	fma.rn.f32 	%f46, %f45, %f42, %f41;
	add.s32 	%r54, %r41, 3;
	setp.lt.s32 	%p14, %r54, 0;
	setp.lt.s32 	%p15, %r54, %r24;
	selp.b32 	%r55, %r54, %r5, %p15;
	selp.b32 	%r56, 0, %r55, %p14;
	add.s32 	%r57, %r56, %r10;
	cvt.s64.s32 	%rd17, %r57;
	add.s64 	%rd18, %rd3, %rd17;
	ld.global.u8 	%rs4, [%rd18];
	cvt.rn.f32.u16 	%f47, %rs4;
	ld.global.f32 	%f48, [%rd11+12];
	fma.rn.f32 	%f49, %f48, %f47, %f44;
	ld.global.f32 	%f50, [%rd12+12];
	fma.rn.f32 	%f51, %f50, %f47, %f46;
	add.s32 	%r58, %r41, 4;
	setp.lt.s32 	%p16, %r58, 0;
	setp.lt.s32 	%p17, %r58, %r24;
	selp.b32 	%r59, %r58, %r5, %p17;
	selp.b32 	%r60, 0, %r59, %p16;
	add.s32 	%r61, %r60, %r10;
	cvt.s64.s32 	%rd19, %r61;
	add.s64 	%rd20, %rd3, %rd19;
	ld.global.u8 	%rs5, [%rd20];
	cvt.rn.f32.u16 	%f52, %rs5;
	ld.global.f32 	%f53, [%rd11+16];
	fma.rn.f32 	%f54, %f53, %f52, %f49;
	ld.global.f32 	%f55, [%rd12+16];
	fma.rn.f32 	%f56, %f55, %f52, %f51;
	add.s32 	%r62, %r41, 5;
	setp.lt.s32 	%p18, %r62, 0;
	setp.lt.s32 	%p19, %r62, %r24;
	selp.b32 	%r63, %r62, %r5, %p19;
	selp.b32 	%r64, 0, %r63, %p18;
	add.s32 	%r65, %r64, %r10;
	cvt.s64.s32 	%rd21, %r65;
	add.s64 	%rd22, %rd3, %rd21;
	ld.global.u8 	%rs6, [%rd22];
	cvt.rn.f32.u16 	%f57, %rs6;
	ld.global.f32 	%f58, [%rd11+20];
	fma.rn.f32 	%f59, %f58, %f57, %f54;
	ld.global.f32 	%f60, [%rd12+20];
	fma.rn.f32 	%f61, %f60, %f57, %f56;
	add.s32 	%r66, %r41, 6;
	setp.lt.s32 	%p20, %r66, 0;
	setp.lt.s32 	%p21, %r66, %r24;
	selp.b32 	%r67, %r66, %r5, %p21;
	selp.b32 	%r68, 0, %r67, %p20;
	add.s32 	%r69, %r68, %r10;
	cvt.s64.s32 	%rd23, %r69;
	add.s64 	%rd24, %rd3, %rd23;
	ld.global.u8 	%rs7, [%rd24];
	cvt.rn.f32.u16 	%f62, %rs7;
	ld.global.f32 	%f63, [%rd11+24];
	fma.rn.f32 	%f64, %f63, %f62, %f59;
	ld.global.f32 	%f65, [%rd12+24];
	fma.rn.f32 	%f66, %f65, %f62, %f61;
	add.s32 	%r70, %r41, 7;
	setp.lt.s32 	%p22, %r70, 0;
	setp.lt.s32 	%p23, %r70, %r24;
	selp.b32 	%r71, %r70, %r5, %p23;
	selp.b32 	%r72, 0, %r71, %p22;
	add.s32 	%r73, %r72, %r10;
	cvt.s64.s32 	%rd25, %r73;
	add.s64 	%rd26, %rd3, %rd25;
	ld.global.u8 	%rs8, [%rd26];
	cvt.rn.f32.u16 	%f67, %rs8;
	ld.global.f32 	%f68, [%rd11+28];
	fma.rn.f32 	%f119, %f68, %f67, %f64;
	ld.global.f32 	%f69, [%rd12+28];
	fma.rn.f32 	%f120, %f69, %f67, %f66;
	add.s32 	%r140, %r140, 8;
	setp.ne.s32 	%p24, %r140, %r8;
	mov.u32 	%r142, %r8;
	@%p24 bra 	$L__BB1_5;
$L__BB1_6:
	setp.eq.s32 	%p25, %r6, 0;
	@%p25 bra 	$L__BB1_14;
	add.s32 	%r74, %r6, -1;
	setp.lt.u32 	%p26, %r74, 3;
	@%p26 bra 	$L__BB1_9;
	add.s32 	%r75, %r4, %r142;
	setp.lt.s32 	%p27, %r75, 0;
	setp.lt.s32 	%p28, %r75, %r24;
	selp.b32 	%r76, %r75, %r5, %p28;
	selp.b32 	%r77, 0, %r76, %p27;
	add.s32 	%r78, %r77, %r10;
	cvt.s64.s32 	%rd27, %r78;
	add.s64 	%rd28, %rd3, %rd27;
	ld.global.u8 	%rs9, [%rd28];
	cvt.rn.f32.u16 	%f71, %rs9;
	add.s32 	%r79, %r142, %r11;
	mul.wide.u32 	%rd29, %r79, 4;
	add.s64 	%rd30, %rd2, %rd29;
	ld.global.f32 	%f72, [%rd30];
	fma.rn.f32 	%f73, %f72, %f71, %f119;
	add.s64 	%rd31, %rd1, %rd29;
	ld.global.f32 	%f74, [%rd31];
	fma.rn.f32 	%f75, %f74, %f71, %f120;
	add.s32 	%r80, %r75, 1;
	setp.lt.s32 	%p29, %r80, 0;
	setp.lt.s32 	%p30, %r80, %r24;
	selp.b32 	%r81, %r80, %r5, %p30;
	selp.b32 	%r82, 0, %r81, %p29;
	add.s32 	%r83, %r82, %r10;
	cvt.s64.s32 	%rd32, %r83;
	add.s64 	%rd33, %rd3, %rd32;
	ld.global.u8 	%rs10, [%rd33];
	cvt.rn.f32.u16 	%f76, %rs10;
	cvt.u64.u32 	%rd34, %r11;
	cvt.u64.u32 	%rd35, %r142;
	add.s64 	%rd36, %rd35, %rd34;
	shl.b64 	%rd37, %rd36, 2;
	add.s64 	%rd38, %rd2, %rd37;
	ld.global.f32 	%f77, [%rd38+4];
	fma.rn.f32 	%f78, %f77, %f76, %f73;
	add.s64 	%rd39, %rd1, %rd37;
	ld.global.f32 	%f79, [%rd39+4];
	fma.rn.f32 	%f80, %f79, %f76, %f75;
	add.s32 	%r84, %r75, 2;
	setp.lt.s32 	%p31, %r84, 0;
	setp.lt.s32 	%p32, %r84, %r24;
	selp.b32 	%r85, %r84, %r5, %p32;
	selp.b32 	%r86, 0, %r85, %p31;
	add.s32 	%r87, %r86, %r10;
	cvt.s64.s32 	%rd40, %r87;
	add.s64 	%rd41, %rd3, %rd40;
	ld.global.u8 	%rs11, [%rd41];
	cvt.rn.f32.u16 	%f81, %rs11;
	ld.global.f32 	%f82, [%rd38+8];
	fma.rn.f32 	%f83, %f82, %f81, %f78;
	ld.global.f32 	%f84, [%rd39+8];
	fma.rn.f32 	%f85, %f84, %f81, %f80;
	add.s32 	%r88, %r75, 3;
	setp.lt.s32 	%p33, %r88, 0;
	setp.lt.s32 	%p34, %r88, %r24;
	selp.b32 	%r89, %r88, %r5, %p34;
	selp.b32 	%r90, 0, %r89, %p33;
	add.s32 	%r91, %r90, %r10;
	cvt.s64.s32 	%rd42, %r91;
	add.s64 	%rd43, %rd3, %rd42;
	ld.global.u8 	%rs12, [%rd43];
	cvt.rn.f32.u16 	%f86, %rs12;
	ld.global.f32 	%f87, [%rd38+12];
	fma.rn.f32 	%f119, %f87, %f86, %f83;
	ld.global.f32 	%f88, [%rd39+12];
	fma.rn.f32 	%f120, %f88, %f86, %f85;
	add.s32 	%r142, %r142, 4;
$L__BB1_9:
	setp.eq.s32 	%p35, %r7, 0;
	@%p35 bra 	$L__BB1_14;
	setp.eq.s32 	%p36, %r7, 1;
	@%p36 bra 	$L__BB1_12;
	add.s32 	%r92, %r4, %r142;
	setp.lt.s32 	%p37, %r92, 0;
	setp.lt.s32 	%p38, %r92, %r24;
	selp.b32 	%r93, %r92, %r5, %p38;
	selp.b32 	%r94, 0, %r93, %p37;
	add.s32 	%r95, %r94, %r10;
	cvt.s64.s32 	%rd44, %r95;
	add.s64 	%rd45, %rd3, %rd44;
	ld.global.u8 	%rs13, [%rd45];
	cvt.rn.f32.u16 	%f90, %rs13;
	add.s32 	%r96, %r142, %r11;
	mul.wide.u32 	%rd46, %r96, 4;
	add.s64 	%rd47, %rd2, %rd46;
	ld.global.f32 	%f91, [%rd47];
	fma.rn.f32 	%f92, %f91, %f90, %f119;
	add.s64 	%rd48, %rd1, %rd46;
	ld.global.f32 	%f93, [%rd48];
	fma.rn.f32 	%f94, %f93, %f90, %f120;
	add.s32 	%r97, %r92, 1;
	setp.lt.s32 	%p39, %r97, 0;
	setp.lt.s32 	%p40, %r97, %r24;
	selp.b32 	%r98, %r97, %r5, %p40;
	selp.b32 	%r99, 0, %r98, %p39;
	add.s32 	%r100, %r99, %r10;
	cvt.s64.s32 	%rd49, %r100;
	add.s64 	%rd50, %rd3, %rd49;
	ld.global.u8 	%rs14, [%rd50];
	cvt.rn.f32.u16 	%f95, %rs14;
	cvt.u64.u32 	%rd51, %r11;
	cvt.u64.u32 	%rd52, %r142;
	add.s64 	%rd53, %rd52, %rd51;
	shl.b64 	%rd54, %rd53, 2;
	add.s64 	%rd55, %rd2, %rd54;
	ld.global.f32 	%f96, [%rd55+4];
	fma.rn.f32 	%f119, %f96, %f95, %f92;
	add.s64 	%rd56, %rd1, %rd54;
	ld.global.f32 	%f97, [%rd56+4];
	fma.rn.f32 	%f120, %f97, %f95, %f94;
	add.s32 	%r142, %r142, 2;
$L__BB1_12:
	and.b32  	%r101, %r26, 1;
	setp.eq.b32 	%p41, %r101, 1;
	not.pred 	%p42, %p41;
	@%p42 bra 	$L__BB1_14;
	add.s32 	%r102, %r4, %r142;
	setp.lt.s32 	%p43, %r102, 0;
	setp.lt.s32 	%p44, %r102, %r24;
	selp.b32 	%r103, %r102, %r5, %p44;
	selp.b32 	%r104, 0, %r103, %p43;
	add.s32 	%r105, %r104, %r10;
	cvt.s64.s32 	%rd57, %r105;
	add.s64 	%rd58, %rd3, %rd57;
	ld.global.u8 	%rs15, [%rd58];
	cvt.rn.f32.u16 	%f98, %rs15;
	add.s32 	%r106, %r142, %r11;
	mul.wide.u32 	%rd59, %r106, 4;
	add.s64 	%rd60, %rd2, %rd59;
	ld.global.f32 	%f99, [%rd60];
	fma.rn.f32 	%f119, %f99, %f98, %f119;
	add.s64 	%rd61, %rd1, %rd59;
	ld.global.f32 	%f100, [%rd61];
	fma.rn.f32 	%f120, %f100, %f98, %f120;
$L__BB1_14:
	add.s32 	%r139, %r139, 1;
	setp.ne.s32 	%p45, %r139, %r26;
	@%p45 bra 	$L__BB1_3;
$L__BB1_15:
	cvt.f64.f32 	%fd1, %f119;
	{
	.reg .b32 %temp; 
	mov.b64 	{%temp, %r20}, %fd1;
	}
	mov.f64 	%fd18, 0d4000000000000000;
	{
	.reg .b32 %temp; 
	mov.b64 	{%temp, %r107}, %fd18;
	}
	and.b32  	%r22, %r107, 2146435072;
	setp.eq.s32 	%p46, %r22, 1062207488;
	abs.f64 	%fd2, %fd1;
	{ // callseq 0, 0
	.param .b64 param0;
	st.param.f64 	[param0], %fd2;
	.param .b64 retval0;
	call.uni (retval0), 
	__internal_accurate_pow, 
	(
	param0
	);
	ld.param.f64 	%fd19, [retval0];
	} // callseq 0
	setp.lt.s32 	%p47, %r20, 0;
	neg.f64 	%fd21, %fd19;
	selp.f64 	%fd22, %fd21, %fd19, %p46;
	selp.f64 	%fd35, %fd22, %fd19, %p47;
	setp.neu.f32 	%p48, %f119, 0f00000000;
	@%p48 bra 	$L__BB1_17;
	setp.eq.s32 	%p49, %r22, 1062207488;
	selp.b32 	%r108, %r20, 0, %p49;
	setp.lt.s32 	%p50, %r107, 0;
	or.b32  	%r109, %r108, 2146435072;
	selp.b32 	%r110, %r109, %r108, %p50;
	mov.b32 	%r111, 0;
	mov.b64 	%fd35, {%r111, %r110};
$L__BB1_17:
	add.f64 	%fd23, %fd1, 0d4000000000000000;
	{
	.reg .b32 %temp; 
	mov.b64 	{%temp, %r112}, %fd23;
	}
	and.b32  	%r113, %r112, 2146435072;
	setp.ne.s32 	%p51, %r113, 2146435072;
	@%p51 bra 	$L__BB1_22;
	setp.num.f32 	%p52, %f119, %f119;
	@%p52 bra 	$L__BB1_20;
	mov.f64 	%fd24, 0d4000000000000000;
	add.rn.f64 	%fd35, %fd1, %fd24;
	bra.uni 	$L__BB1_22;
$L__BB1_20:
	setp.neu.f64 	%p53, %fd2, 0d7FF0000000000000;
	@%p53 bra 	$L__BB1_22;
	setp.lt.s32 	%p54, %r20, 0;
	setp.eq.s32 	%p55, %r22, 1062207488;
	setp.lt.s32 	%p56, %r107, 0;
	selp.b32 	%r115, 0, 2146435072, %p56;
	and.b32  	%r116, %r107, 2147483647;
	setp.ne.s32 	%p57, %r116, 1071644672;
	or.b32  	%r117, %r115, -2147483648;
	selp.b32 	%r118, %r117, %r115, %p57;
	selp.b32 	%r119, %r118, %r115, %p55;
	selp.b32 	%r120, %r119, %r115, %p54;
	mov.b32 	%r121, 0;
	mov.b64 	%fd35, {%r121, %r120};
$L__BB1_22:
	setp.eq.s32 	%p58, %r22, 1062207488;
	setp.eq.f32 	%p59, %f119, 0f3F800000;
	selp.f64 	%fd9, 0d3FF0000000000000, %fd35, %p59;
	cvt.f64.f32 	%fd10, %f120;
	{
	.reg .b32 %temp; 
	mov.b64 	{%temp, %r23}, %fd10;
	}
	abs.f64 	%fd11, %fd10;
	{ // callseq 1, 0
	.param .b64 param0;
	st.param.f64 	[param0], %fd11;
	.param .b64 retval0;
	call.uni (retval0), 
	__internal_accurate_pow, 
	(
	param0
	);
	ld.param.f64 	%fd25, [retval0];
	} // callseq 1
	setp.lt.s32 	%p60, %r23, 0;
	neg.f64 	%fd27, %fd25;
	selp.f64 	%fd28, %fd27, %fd25, %p58;
	selp.f64 	%fd37, %fd28, %fd25, %p60;
	setp.neu.f32 	%p61, %f120, 0f00000000;
	@%p61 bra 	$L__BB1_24;
	setp.eq.s32 	%p62, %r22, 1062207488;
	selp.b32 	%r123, %r23, 0, %p62;
	setp.lt.s32 	%p63, %r107, 0;
	or.b32  	%r124, %r123, 2146435072;
	selp.b32 	%r125, %r124, %r123, %p63;
	mov.b32 	%r126, 0;
	mov.b64 	%fd37, {%r126, %r125};
$L__BB1_24:
	add.f64 	%fd29, %fd10, 0d4000000000000000;
	{
	.reg .b32 %temp; 
	mov.b64 	{%temp, %r127}, %fd29;
	}
	and.b32  	%r128, %r127, 2146435072;
	setp.ne.s32 	%p64, %r128, 2146435072;
	@%p64 bra 	$L__BB1_29;
	setp.num.f32 	%p65, %f120, %f120;
	@%p65 bra 	$L__BB1_27;
	mov.f64 	%fd30, 0d4000000000000000;
	add.rn.f64 	%fd37, %fd10, %fd30;
	bra.uni 	$L__BB1_29;
$L__BB1_27:
	setp.neu.f64 	%p66, %fd11, 0d7FF0000000000000;
	@%p66 bra 	$L__BB1_29;
	setp.lt.s32 	%p67, %r23, 0;
	setp.eq.s32 	%p68, %r22, 1062207488;
	setp.lt.s32 	%p69, %r107, 0;
	selp.b32 	%r130, 0, 2146435072, %p69;
	and.b32  	%r131, %r107, 2147483647;
	setp.ne.s32 	%p70, %r131, 1071644672;
	or.b32  	%r132, %r130, -2147483648;
	selp.b32 	%r133, %r132, %r130, %p70;
	selp.b32 	%r134, %r133, %r130, %p68;
	selp.b32 	%r135, %r134, %r130, %p67;
	mov.b32 	%r136, 0;
	mov.b64 	%fd37, {%r136, %r135};
$L__BB1_29:
	ld.param.u64 	%rd65, [_Z19convolutionOnDeviceiiiPhPfS0_S__param_6];
	setp.eq.f32 	%p71, %f120, 0f3F800000;
	selp.f64 	%fd31, 0d3FF0000000000000, %fd37, %p71;
	add.f64 	%fd32, %fd9, %fd31;
	sqrt.rn.f64 	%fd33, %fd32;
	cvt.rn.f32.f64 	%f101, %fd33;
	setp.gt.f32 	%p72, %f101, 0f437F0000;
	selp.f32 	%f102, 0f437F0000, %f101, %p72;
	mad.lo.s32 	%r137, %r1, %r24, %r2;
	cvt.rzi.u32.f32 	%r138, %f102;
	cvt.s64.s32 	%rd62, %r137;
	cvta.to.global.u64 	%rd63, %rd65;
	add.s64 	%rd64, %rd63, %rd62;
	st.global.u8 	[%rd64], %r138;
$L__BB1_30:
	ret;

}
	// .globl	_Z23convolutionOnDeviceOpt1iiiPhS_
.visible .entry _Z23convolutionOnDeviceOpt1iiiPhS_(
	.param .u32 _Z23convolutionOnDeviceOpt1iiiPhS__param_0,
	.param .u32 _Z23convolutionOnDeviceOpt1iiiPhS__param_1,
	.param .u32 _Z23convolutionOnDeviceOpt1iiiPhS__param_2,
	.param .u64 .ptr .align 1 _Z23convolutionOnDeviceOpt1iiiPhS__param_3,
	.param .u64 .ptr .align 1 _Z23convolutionOnDeviceOpt1iiiPhS__param_4
)
{
	.reg .pred 	%p<72>;
	.reg .b16 	%rs<16>;
	.reg .b32 	%r<144>;
	.reg .b32 	%f<123>;
	.reg .b64 	%rd<69>;
	.reg .b64 	%fd<38>;

	ld.param.u32 	%r26, [_Z23convolutionOnDeviceOpt1iiiPhS__param_0];
	ld.param.u32 	%r27, [_Z23convolutionOnDeviceOpt1iiiPhS__param_1];
	ld.param.u32 	%r28, [_Z23convolutionOnDeviceOpt1iiiPhS__param_2];
	ld.param.u64 	%rd3, [_Z23convolutionOnDeviceOpt1iiiPhS__param_3];
	ld.param.u64 	%rd2, [_Z23convolutionOnDeviceOpt1iiiPhS__param_4];
	cvta.to.global.u64 	%rd1, %rd3;
	mov.u32 	%r29, %ctaid.y;
	mov.u32 	%r30, %ntid.y;
	mov.u32 	%r31, %tid.y;
	mad.lo.s32 	%r1, %r29, %r30, %r31;
	mov.u32 	%r32, %ctaid.x;
	mov.u32 	%r33, %ntid.x;
	mov.u32 	%r34, %tid.x;
	mad.lo.s32 	%r2, %r32, %r33, %r34;
	setp.ge.s32 	%p1, %r1, %r27;
	setp.ge.s32 	%p2, %r2, %r26;
	or.pred  	%p3, %p2, %p1;
	@%p3 bra 	$L__BB2_30;
	setp.lt.s32 	%p4, %r28, 1;
	mov.f32 	%f119, 0f00000000;
	mov.f32 	%f120, %f119;
	@%p4 bra 	$L__BB2_15;
	shr.u32 	%r36, %r28, 1;
	sub.s32 	%r3, %r1, %r36;
	sub.s32 	%r4, %r2, %r36;
	add.s32 	%r5, %r27, -1;
	add.s32 	%r6, %r26, -1;
	and.b32  	%r7, %r28, 7;
	and.b32  	%r8, %r28, 3;
	and.b32  	%r9, %r28, 2147483640;
	and.b32  	%r10, %r28, 1;
	mov.f32 	%f120, 0f00000000;
	mov.b32 	%r139, 0;
	mov.u64 	%rd62, dc_filter1;
	mov.u64 	%rd64, dc_filter2;
	mov.f32 	%f119, %f120;
$L__BB2_3:
	setp.lt.u32 	%p5, %r28, 8;
	add.s32 	%r38, %r3, %r139;
	setp.lt.s32 	%p6, %r38, 0;
	setp.lt.s32 	%p7, %r38, %r27;
	selp.b32 	%r39, %r38, %r5, %p7;
	selp.b32 	%r40, 0, %r39, %p6;
	mul.lo.s32 	%r12, %r40, %r26;
	mul.lo.s32 	%r13, %r139, %r28;
	mov.b32 	%r142, 0;
	@%p5 bra 	$L__BB2_6;
	mov.b32 	%r140, 0;
$L__BB2_5:
	.pragma "nounroll";
	add.s32 	%r42, %r4, %r140;
	setp.lt.s32 	%p8, %r42, 0;
	setp.lt.s32 	%p9, %r42, %r26;
	selp.b32 	%r43, %r42, %r6, %p9;
	selp.b32 	%r44, 0, %r43, %p8;
	add.s32 	%r45, %r44, %r12;
	cvt.s64.s32 	%rd4, %r45;
	add.s64 	%rd5, %rd1, %rd4;
	ld.global.u8 	%rs1, [%rd5];
	cvt.rn.f32.u16 	%f32, %rs1;
	add.s32 	%r46, %r140, %r13;
	mul.wide.u32 	%rd6, %r46, 4;
	mov.u64 	%rd7, dc_filter1;
	add.s64 	%rd8, %rd7, %rd6;
	ld.const.f32 	%f33, [%rd8];
	fma.rn.f32 	%f34, %f33, %f32, %f119;
	mov.u64 	%rd9, dc_filter2;
	add.s64 	%rd10, %rd9, %rd6;
	ld.const.f32 	%f35, [%rd10];
	fma.rn.f32 	%f36, %f35, %f32, %f120;
	add.s32 	%r47, %r42, 1;
	setp.lt.s32 	%p10, %r47, 0;
	setp.lt.s32 	%p11, %r47, %r26;
	selp.b32 	%r48, %r47, %r6, %p11;
	selp.b32 	%r49, 0, %r48, %p10;
	add.s32 	%r50, %r49, %r12;
	cvt.s64.s32 	%rd11, %r50;
	add.s64 	%rd12, %rd1, %rd11;
	ld.global.u8 	%rs2, [%rd12];
	cvt.rn.f32.u16 	%f37, %rs2;
	ld.const.f32 	%f38, [%rd8+4];
	fma.rn.f32 	%f39, %f38, %f37, %f34;
	ld.const.f32 	%f40, [%rd10+4];
	fma.rn.f32 	%f41, %f40, %f37, %f36;
	add.s32 	%r51, %r42, 2;
	setp.lt.s32 	%p12, %r51, 0;
	setp.lt.s32 	%p13, %r51, %r26;
	selp.b32 	%r52, %r51, %r6, %p13;
	selp.b32 	%r53, 0, %r52, %p12;
	add.s32 	%r54, %r53, %r12;
	cvt.s64.s32 	%rd13, %r54;
	add.s64 	%rd14, %rd1, %rd13;
	ld.global.u8 	%rs3, [%rd14];
	cvt.rn.f32.u16 	%f42, %rs3;
	ld.const.f32 	%f43, [%rd8+8];
	fma.rn.f32 	%f44, %f43, %f42, %f39;
	ld.const.f32 	%f45, [%rd10+8];
	fma.rn.f32 	%f46, %f45, %f42, %f41;
	add.s32 	%r55, %r42, 3;
	setp.lt.s32 	%p14, %r55, 0;
	setp.lt.s32 	%p15, %r55, %r26;
	selp.b32 	%r56, %r55, %r6, %p15;
	selp.b32 	%r57, 0, %r56, %p14;
	add.s32 	%r58, %r57, %r12;
	cvt.s64.s32 	%rd15, %r58;
	add.s64 	%rd16, %rd1, %rd15;
	ld.global.u8 	%rs4, [%rd16];
	cvt.rn.f32.u16 	%f47, %rs4;
	ld.const.f32 	%f48, [%rd8+12];
	fma.rn.f32 	%f49, %f48, %f47, %f44;
	ld.const.f32 	%f50, [%rd10+12];
	fma.rn.f32 	%f51, %f50, %f47, %f46;
	add.s32 	%r59, %r42, 4;
	setp.lt.s32 	%p16, %r59, 0;
	setp.lt.s32 	%p17, %r59, %r26;
	selp.b32 	%r60, %r59, %r6, %p17;
	selp.b32 	%r61, 0, %r60, %p16;
	add.s32 	%r62, %r61, %r12;
	cvt.s64.s32 	%rd17, %r62;
	add.s64 	%rd18, %rd1, %rd17;
	ld.global.u8 	%rs5, [%rd18];
	cvt.rn.f32.u16 	%f52, %rs5;
	ld.const.f32 	%f53, [%rd8+16];
	fma.rn.f32 	%f54, %f53, %f52, %f49;
	ld.const.f32 	%f55, [%rd10+16];
	fma.rn.f32 	%f56, %f55, %f52, %f51;
	add.s32 	%r63, %r42, 5;
	setp.lt.s32 	%p18, %r63, 0;
	setp.lt.s32 	%p19, %r63, %r26;
	selp.b32 	%r64, %r63, %r6, %p19;
	selp.b32 	%r65, 0, %r64, %p18;
	add.s32 	%r66, %r65, %r12;
	cvt.s64.s32 	%rd19, %r66;
	add.s64 	%rd20, %rd1, %rd19;
	ld.global.u8 	%rs6, [%rd20];
	cvt.rn.f32.u16 	%f57, %rs6;
	ld.const.f32 	%f58, [%rd8+20];
	fma.rn.f32 	%f59, %f58, %f57, %f54;
	ld.const.f32 	%f60, [%rd10+20];
	fma.rn.f32 	%f61, %f60, %f57, %f56;
	add.s32 	%r67, %r42, 6;
	setp.lt.s32 	%p20, %r67, 0;
	setp.lt.s32 	%p21, %r67, %r26;
	selp.b32 	%r68, %r67, %r6, %p21;
	selp.b32 	%r69, 0, %r68, %p20;
	add.s32 	%r70, %r69, %r12;
	cvt.s64.s32 	%rd21, %r70;
	add.s64 	%rd22, %rd1, %rd21;
	ld.global.u8 	%rs7, [%rd22];
	cvt.rn.f32.u16 	%f62, %rs7;
	ld.const.f32 	%f63, [%rd8+24];
	fma.rn.f32 	%f64, %f63, %f62, %f59;
	ld.const.f32 	%f65, [%rd10+24];
	fma.rn.f32 	%f66, %f65, %f62, %f61;
	add.s32 	%r71, %r42, 7;
	setp.lt.s32 	%p22, %r71, 0;
	setp.lt.s32 	%p23, %r71, %r26;
	selp.b32 	%r72, %r71, %r6, %p23;
	selp.b32 	%r73, 0, %r72, %p22;
	add.s32 	%r74, %r73, %r12;
	cvt.s64.s32 	%rd23, %r74;
	add.s64 	%rd24, %rd1, %rd23;
	ld.global.u8 	%rs8, [%rd24];
	cvt.rn.f32.u16 	%f67, %rs8;
	ld.const.f32 	%f68, [%rd8+28];
	fma.rn.f32 	%f119, %f68, %f67, %f64;
	ld.const.f32 	%f69, [%rd10+28];
	fma.rn.f32 	%f120, %f69, %f67, %f66;
	add.s32 	%r140, %r140, 8;
	setp.ne.s32 	%p24, %r140, %r9;
	mov.u32 	%r142, %r9;
	@%p24 bra 	$L__BB2_5;
$L__BB2_6:
	setp.eq.s32 	%p25, %r7, 0;
	@%p25 bra 	$L__BB2_14;
	add.s32 	%r75, %r7, -1;
	setp.lt.u32 	%p26, %r75, 3;
	@%p26 bra 	$L__BB2_9;
	add.s32 	%r76, %r4, %r142;
	setp.lt.s32 	%p27, %r76, 0;
	setp.lt.s32 	%p28, %r76, %r26;
	selp.b32 	%r77, %r76, %r6, %p28;
	selp.b32 	%r78, 0, %r77, %p27;
	add.s32 	%r79, %r78, %r12;
	cvt.s64.s32 	%rd25, %r79;
	add.s64 	%rd26, %rd1, %rd25;
	ld.global.u8 	%rs9, [%rd26];
	cvt.rn.f32.u16 	%f71, %rs9;
	add.s32 	%r80, %r142, %r13;
	mul.wide.u32 	%rd27, %r80, 4;
	add.s64 	%rd29, %rd62, %rd27;
	ld.const.f32 	%f72, [%rd29];
	fma.rn.f32 	%f73, %f72, %f71, %f119;
	add.s64 	%rd31, %rd64, %rd27;
	ld.const.f32 	%f74, [%rd31];
	fma.rn.f32 	%f75, %f74, %f71, %f120;
	add.s32 	%r81, %r76, 1;
	setp.lt.s32 	%p29, %r81, 0;
	setp.lt.s32 	%p30, %r81, %r26;
	selp.b32 	%r82, %r81, %r6, %p30;
	selp.b32 	%r83, 0, %r82, %p29;
	add.s32 	%r84, %r83, %r12;
	cvt.s64.s32 	%rd32, %r84;
	add.s64 	%rd33, %rd1, %rd32;
	ld.global.u8 	%rs10, [%rd33];
	cvt.rn.f32.u16 	%f76, %rs10;
	cvt.u64.u32 	%rd34, %r13;
	cvt.u64.u32 	%rd35, %r142;
	add.s64 	%rd36, %rd35, %rd34;
	shl.b64 	%rd37, %rd36, 2;
	add.s64 	%rd38, %rd62, %rd37;
	ld.const.f32 	%f77, [%rd38+4];
	fma.rn.f32 	%f78, %f77, %f76, %f73;
	add.s64 	%rd39, %rd64, %rd37;
	ld.const.f32 	%f79, [%rd39+4];
	fma.rn.f32 	%f80, %f79, %f76, %f75;
	add.s32 	%r85, %r76, 2;
	setp.lt.s32 	%p31, %r85, 0;
	setp.lt.s32 	%p32, %r85, %r26;
	selp.b32 	%r86, %r85, %r6, %p32;
	selp.b32 	%r87, 0, %r86, %p31;
	add.s32 	%r88, %r87, %r12;
	cvt.s64.s32 	%rd40, %r88;
	add.s64 	%rd41, %rd1, %rd40;
	ld.global.u8 	%rs11, [%rd41];
	cvt.rn.f32.u16 	%f81, %rs11;
	ld.const.f32 	%f82, [%rd38+8];
	fma.rn.f32 	%f83, %f82, %f81, %f78;
	ld.const.f32 	%f84, [%rd39+8];
	fma.rn.f32 	%f85, %f84, %f81, %f80;
	add.s32 	%r89, %r76, 3;
	setp.lt.s32 	%p33, %r89, 0;
	setp.lt.s32 	%p34, %r89, %r26;
	selp.b32 	%r90, %r89, %r6, %p34;
	selp.b32 	%r91, 0, %r90, %p33;
	add.s32 	%r92, %r91, %r12;
	cvt.s64.s32 	%rd42, %r92;
	add.s64 	%rd43, %rd1, %rd42;
	ld.global.u8 	%rs12, [%rd43];
	cvt.rn.f32.u16 	%f86, %rs12;
	ld.const.f32 	%f87, [%rd38+12];
	fma.rn.f32 	%f119, %f87, %f86, %f83;
	ld.const.f32 	%f88, [%rd39+12];
	fma.rn.f32 	%f120, %f88, %f86, %f85;
	add.s32 	%r142, %r142, 4;
$L__BB2_9:
	setp.eq.s32 	%p35, %r8, 0;
	@%p35 bra 	$L__BB2_14;
	setp.eq.s32 	%p36, %r8, 1;
	@%p36 bra 	$L__BB2_12;
	add.s32 	%r93, %r4, %r142;
	setp.lt.s32 	%p37, %r93, 0;
	setp.lt.s32 	%p38, %r93, %r26;
	selp.b32 	%r94, %r93, %r6, %p38;
	selp.b32 	%r95, 0, %r94, %p37;
	add.s32 	%r96, %r95, %r12;
	cvt.s64.s32 	%rd44, %r96;
	add.s64 	%rd45, %rd1, %rd44;
	ld.global.u8 	%rs13, [%rd45];
	cvt.rn.f32.u16 	%f90, %rs13;
	add.s32 	%r97, %r142, %r13;
	mul.wide.u32 	%rd46, %r97, 4;
	add.s64 	%rd48, %rd62, %rd46;
	ld.const.f32 	%f91, [%rd48];
	fma.rn.f32 	%f92, %f91, %f90, %f119;
	add.s64 	%rd50, %rd64, %rd46;
	ld.const.f32 	%f93, [%rd50];
	fma.rn.f32 	%f94, %f93, %f90, %f120;
	add.s32 	%r98, %r93, 1;
	setp.lt.s32 	%p39, %r98, 0;
	setp.lt.s32 	%p40, %r98, %r26;
	selp.b32 	%r99, %r98, %r6, %p40;
	selp.b32 	%r100, 0, %r99, %p39;
	add.s32 	%r101, %r100, %r12;
	cvt.s64.s32 	%rd51, %r101;
	add.s64 	%rd52, %rd1, %rd51;
	ld.global.u8 	%rs14, [%rd52];
	cvt.rn.f32.u16 	%f95, %rs14;
	cvt.u64.u32 	%rd53, %r13;
	cvt.u64.u32 	%rd54, %r142;
	add.s64 	%rd55, %rd54, %rd53;
	shl.b64 	%rd56, %rd55, 2;
	add.s64 	%rd57, %rd62, %rd56;
	ld.const.f32 	%f96, [%rd57+4];
	fma.rn.f32 	%f119, %f96, %f95, %f92;
	add.s64 	%rd58, %rd64, %rd56;
	ld.const.f32 	%f97, [%rd58+4];
	fma.rn.f32 	%f120, %f97, %f95, %f94;
	add.s32 	%r142, %r142, 2;
$L__BB2_12:
	setp.eq.s32 	%p41, %r10, 0;
	@%p41 bra 	$L__BB2_14;
	add.s32 	%r102, %r4, %r142;
	setp.lt.s32 	%p42, %r102, 0;
	setp.lt.s32 	%p43, %r102, %r26;
	selp.b32 	%r103, %r102, %r6, %p43;
	selp.b32 	%r104, 0, %r103, %p42;
	add.s32 	%r105, %r104, %r12;
	cvt.s64.s32 	%rd59, %r105;
	add.s64 	%rd60, %rd1, %rd59;
	ld.global.u8 	%rs15, [%rd60];
	cvt.rn.f32.u16 	%f98, %rs15;
	add.s32 	%r106, %r142, %r13;
	mul.wide.u32 	%rd61, %r106, 4;
	add.s64 	%rd63, %rd62, %rd61;
	ld.const.f32 	%f99, [%rd63];
	fma.rn.f32 	%f119, %f99, %f98, %f119;
	add.s64 	%rd65, %rd64, %rd61;
	ld.const.f32 	%f100, [%rd65];
	fma.rn.f32 	%f120, %f100, %f98, %f120;
$L__BB2_14:
	add.s32 	%r139, %r139, 1;
	setp.ne.s32 	%p44, %r139, %r28;
	@%p44 bra 	$L__BB2_3;
$L__BB2_15:
	cvt.f64.f32 	%fd1, %f119;
	{
	.reg .b32 %temp; 
	mov.b64 	{%temp, %r22}, %fd1;
	}
	mov.f64 	%fd18, 0d4000000000000000;
	{
	.reg .b32 %temp; 
	mov.b64 	{%temp, %r107}, %fd18;
	}
	and.b32  	%r24, %r107, 2146435072;
	setp.eq.s32 	%p45, %r24, 1062207488;
	abs.f64 	%fd2, %fd1;
	{ // callseq 2, 0
	.param .b64 param0;
	st.param.f64 	[param0], %fd2;
	.param .b64 retval0;
	call.uni (retval0), 
	__internal_accurate_pow, 
	(
	param0
	);
	ld.param.f64 	%fd19, [retval0];
	} // callseq 2
	setp.lt.s32 	%p46, %r22, 0;
	neg.f64 	%fd21, %fd19;
	selp.f64 	%fd22, %fd21, %fd19, %p45;
	selp.f64 	%fd35, %fd22, %fd19, %p46;
	setp.neu.f32 	%p47, %f119, 0f00000000;
	@%p47 bra 	$L__BB2_17;
	setp.eq.s32 	%p48, %r24, 1062207488;
	selp.b32 	%r108, %r22, 0, %p48;
	setp.lt.s32 	%p49, %r107, 0;
	or.b32  	%r109, %r108, 2146435072;
	selp.b32 	%r110, %r109, %r108, %p49;
	mov.b32 	%r111, 0;
	mov.b64 	%fd35, {%r111, %r110};
$L__BB2_17:
	add.f64 	%fd23, %fd1, 0d4000000000000000;
	{
	.reg .b32 %temp; 
	mov.b64 	{%temp, %r112}, %fd23;
	}
	and.b32  	%r113, %r112, 2146435072;
	setp.ne.s32 	%p50, %r113, 2146435072;
	@%p50 bra 	$L__BB2_22;
	setp.num.f32 	%p51, %f119, %f119;
	@%p51 bra 	$L__BB2_20;
	mov.f64 	%fd24, 0d4000000000000000;
	add.rn.f64 	%fd35, %fd1, %fd24;
	bra.uni 	$L__BB2_22;
$L__BB2_20:
	setp.neu.f64 	%p52, %fd2, 0d7FF0000000000000;
	@%p52 bra 	$L__BB2_22;
	setp.lt.s32 	%p53, %r22, 0;
	setp.eq.s32 	%p54, %r24, 1062207488;
	setp.lt.s32 	%p55, %r107, 0;
	selp.b32 	%r115, 0, 2146435072, %p55;
	and.b32  	%r116, %r107, 2147483647;
	setp.ne.s32 	%p56, %r116, 1071644672;
	or.b32  	%r117, %r115, -2147483648;
	selp.b32 	%r118, %r117, %r115, %p56;
	selp.b32 	%r119, %r118, %r115, %p54;
	selp.b32 	%r120, %r119, %r115, %p53;
	mov.b32 	%r121, 0;
	mov.b64 	%fd35, {%r121, %r120};
$L__BB2_22:
	setp.eq.s32 	%p57, %r24, 1062207488;
	setp.eq.f32 	%p58, %f119, 0f3F800000;
	selp.f64 	%fd9, 0d3FF0000000000000, %fd35, %p58;
	cvt.f64.f32 	%fd10, %f120;
	{
	.reg .b32 %temp; 
	mov.b64 	{%temp, %r25}, %fd10;
	}
	abs.f64 	%fd11, %fd10;
	{ // callseq 3, 0
	.param .b64 param0;
	st.param.f64 	[param0], %fd11;
	.param .b64 retval0;
	call.uni (retval0), 
	__internal_accurate_pow, 
	(
	param0
	);
	ld.param.f64 	%fd25, [retval0];
	} // callseq 3
	setp.lt.s32 	%p59, %r25, 0;
	neg.f64 	%fd27, %fd25;
	selp.f64 	%fd28, %fd27, %fd25, %p57;
	selp.f64 	%fd37, %fd28, %fd25, %p59;
	setp.neu.f32 	%p60, %f120, 0f00000000;
	@%p60 bra 	$L__BB2_24;
	setp.eq.s32 	%p61, %r24, 1062207488;
	selp.b32 	%r123, %r25, 0, %p61;
	setp.lt.s32 	%p62, %r107, 0;
	or.b32  	%r124, %r123, 2146435072;
	selp.b32 	%r125, %r124, %r123, %p62;
	mov.b32 	%r126, 0;
	mov.b64 	%fd37, {%r126, %r125};
$L__BB2_24:
	add.f64 	%fd29, %fd10, 0d4000000000000000;
	{
	.reg .b32 %temp; 
	mov.b64 	{%temp, %r127}, %fd29;
	}
	and.b32  	%r128, %r127, 2146435072;
	setp.ne.s32 	%p63, %r128, 2146435072;
	@%p63 bra 	$L__BB2_29;
	setp.num.f32 	%p64, %f120, %f120;
	@%p64 bra 	$L__BB2_27;
	mov.f64 	%fd30, 0d4000000000000000;
	add.rn.f64 	%fd37, %fd10, %fd30;
	bra.uni 	$L__BB2_29;
$L__BB2_27:
	setp.neu.f64 	%p65, %fd11, 0d7FF0000000000000;
	@%p65 bra 	$L__BB2_29;
	setp.lt.s32 	%p66, %r25, 0;
	setp.eq.s32 	%p67, %r24, 1062207488;
	setp.lt.s32 	%p68, %r107, 0;
	selp.b32 	%r130, 0, 2146435072, %p68;
	and.b32  	%r131, %r107, 2147483647;
	setp.ne.s32 	%p69, %r131, 1071644672;
	or.b32  	%r132, %r130, -2147483648;
	selp.b32 	%r133, %r132, %r130, %p69;
	selp.b32 	%r134, %r133, %r130, %p67;
	selp.b32 	%r135, %r134, %r130, %p66;
	mov.b32 	%r136, 0;
	mov.b64 	%fd37, {%r136, %r135};
$L__BB2_29:
	setp.eq.f32 	%p70, %f120, 0f3F800000;
	selp.f64 	%fd31, 0d3FF0000000000000, %fd37, %p70;
	add.f64 	%fd32, %fd9, %fd31;
	sqrt.rn.f64 	%fd33, %fd32;
	cvt.rn.f32.f64 	%f101, %fd33;
	setp.gt.f32 	%p71, %f101, 0f437F0000;
	selp.f32 	%f102, 0f437F0000, %f101, %p71;
	mad.lo.s32 	%r137, %r1, %r26, %r2;
	cvt.rzi.u32.f32 	%r138, %f102;
	cvt.s64.s32 	%rd66, %r137;
	cvta.to.global.u64 	%rd67, %rd2;
	add.s64 	%rd68, %rd67, %rd66;
	st.global.u8 	[%rd68], %r138;
$L__BB2_30:
	ret;

}
	// .globl	_Z19minEnergiesOnDeviceiiPhS_S_
.visible .entry _Z19minEnergiesOnDeviceiiPhS_S_(
	.param .u32 _Z19minEnergiesOnDeviceiiPhS_S__param_0,
	.param .u32 _Z19minEnergiesOnDeviceiiPhS_S__param_1,
	.param .u64 .ptr .align 1 _Z19minEnergiesOnDeviceiiPhS_S__param_2,
	.param .u64 .ptr .align 1 _Z19minEnergiesOnDeviceiiPhS_S__param_3,
	.param .u64 .ptr .align 1 _Z19minEnergiesOnDeviceiiPhS_S__param_4
)
{


	ret;

}
	// .globl	_Z20vMinEnergiesOnDeviceiiPhPi
.visible .entry _Z20vMinEnergiesOnDeviceiiPhPi(
	.param .u32 _Z20vMinEnergiesOnDeviceiiPhPi_param_0,
	.param .u32 _Z20vMinEnergiesOnDeviceiiPhPi_param_1,
	.param .u64 .ptr .align 1 _Z20vMinEnergiesOnDeviceiiPhPi_param_2,
	.param .u64 .ptr .align 1 _Z20vMinEnergiesOnDeviceiiPhPi_param_3
)
{
	.reg .pred 	%p<11>;
	.reg .b32 	%r<119>;
	.reg .b64 	%rd<43>;

	ld.param.u32 	%r36, [_Z20vMinEnergiesOnDeviceiiPhPi_param_0];
	ld.param.u32 	%r37, [_Z20vMinEnergiesOnDeviceiiPhPi_param_1];
	ld.param.u64 	%rd3, [_Z20vMinEnergiesOnDeviceiiPhPi_param_2];
	ld.param.u64 	%rd2, [_Z20vMinEnergiesOnDeviceiiPhPi_param_3];
	cvta.to.global.u64 	%rd1, %rd3;
	mov.u32 	%r38, %ctaid.x;
	mov.u32 	%r39, %ntid.x;
	mov.u32 	%r40, %tid.x;
	mad.lo.s32 	%r1, %r38, %r39, %r40;
	setp.ge.s32 	%p1, %r1, %r36;
	@%p1 bra 	$L__BB4_15;
	setp.lt.s32 	%p2, %r37, 1;
	mov.b32 	%r118, 0;
	@%p2 bra 	$L__BB4_14;
	and.b32  	%r2, %r37, 15;
	setp.lt.u32 	%p3, %r37, 16;
	mov.b32 	%r110, 0;
	mov.u32 	%r118, %r110;
	@%p3 bra 	$L__BB4_5;
	and.b32  	%r110, %r37, 2147483632;
	neg.s32 	%r104, %r110;
	shl.b32 	%r5, %r36, 4;
	mov.b32 	%r118, 0;
	cvt.s64.s32 	%rd6, %r36;
	mov.u32 	%r103, %r1;
$L__BB4_4:
	.pragma "nounroll";
	cvt.s64.s32 	%rd4, %r103;
	add.s64 	%rd5, %rd1, %rd4;
	ld.global.u8 	%r45, [%rd5];
	add.s32 	%r46, %r118, %r45;
	add.s64 	%rd7, %rd5, %rd6;
	ld.global.u8 	%r47, [%rd7];
	add.s32 	%r48, %r46, %r47;
	add.s64 	%rd8, %rd7, %rd6;
	ld.global.u8 	%r49, [%rd8];
	add.s32 	%r50, %r48, %r49;
	add.s64 	%rd9, %rd8, %rd6;
	ld.global.u8 	%r51, [%rd9];
	add.s32 	%r52, %r50, %r51;
	add.s64 	%rd10, %rd9, %rd6;
	ld.global.u8 	%r53, [%rd10];
	add.s32 	%r54, %r52, %r53;
	add.s64 	%rd11, %rd10, %rd6;
	ld.global.u8 	%r55, [%rd11];
	add.s32 	%r56, %r54, %r55;
	add.s64 	%rd12, %rd11, %rd6;
	ld.global.u8 	%r57, [%rd12];
	add.s32 	%r58, %r56, %r57;
	add.s64 	%rd13, %rd12, %rd6;
	ld.global.u8 	%r59, [%rd13];
	add.s32 	%r60, %r58, %r59;
	add.s64 	%rd14, %rd13, %rd6;
	ld.global.u8 	%r61, [%rd14];
	add.s32 	%r62, %r60, %r61;
	add.s64 	%rd15, %rd14, %rd6;
	ld.global.u8 	%r63, [%rd15];
	add.s32 	%r64, %r62, %r63;
	add.s64 	%rd16, %rd15, %rd6;
	ld.global.u8 	%r65, [%rd16];
	add.s32 	%r66, %r64, %r65;
	add.s64 	%rd17, %rd16, %rd6;
	ld.global.u8 	%r67, [%rd17];
	add.s32 	%r68, %r66, %r67;
	add.s64 	%rd18, %rd17, %rd6;
	ld.global.u8 	%r69, [%rd18];
	add.s32 	%r70, %r68, %r69;
	add.s64 	%rd19, %rd18, %rd6;
	ld.global.u8 	%r71, [%rd19];
	add.s32 	%r72, %r70, %r71;
	add.s64 	%rd20, %rd19, %rd6;
	ld.global.u8 	%r73, [%rd20];
	add.s32 	%r74, %r72, %r73;
	add.s64 	%rd21, %rd20, %rd6;
	ld.global.u8 	%r75, [%rd21];
	add.s32 	%r118, %r74, %r75;
	add.s32 	%r104, %r104, 16;
	add.s32 	%r103, %r103, %r5;
	setp.ne.s32 	%p4, %r104, 0;
	@%p4 bra 	$L__BB4_4;
$L__BB4_5:
	setp.eq.s32 	%p5, %r2, 0;
	@%p5 bra 	$L__BB4_14;
	and.b32  	%r15, %r37, 7;
	setp.lt.u32 	%p6, %r2, 8;
	@%p6 bra 	$L__BB4_8;
	mad.lo.s32 	%r77, %r110, %r36, %r1;
	cvt.s64.s32 	%rd22, %r77;
	add.s64 	%rd23, %rd1, %rd22;
	ld.global.u8 	%r78, [%rd23];
	add.s32 	%r79, %r118, %r78;
	cvt.s64.s32 	%rd24, %r36;
	add.s64 	%rd25, %rd23, %rd24;
	ld.global.u8 	%r80, [%rd25];
	add.s32 	%r81, %r79, %r80;
	add.s64 	%rd26, %rd25, %rd24;
	ld.global.u8 	%r82, [%rd26];
	add.s32 	%r83, %r81, %r82;
	add.s64 	%rd27, %rd26, %rd24;
	ld.global.u8 	%r84, [%rd27];
	add.s32 	%r85, %r83, %r84;
	add.s64 	%rd28, %rd27, %rd24;
	ld.global.u8 	%r86, [%rd28];
	add.s32 	%r87, %r85, %r86;
	add.s64 	%rd29, %rd28, %rd24;
	ld.global.u8 	%r88, [%rd29];
	add.s32 	%r89, %r87, %r88;
	add.s64 	%rd30, %rd29, %rd24;
	ld.global.u8 	%r90, [%rd30];
	add.s32 	%r91, %r89, %r90;
	add.s64 	%rd31, %rd30, %rd24;
	ld.global.u8 	%r92, [%rd31];
	add.s32 	%r118, %r91, %r92;
	add.s32 	%r110, %r110, 8;
$L__BB4_8:
	setp.eq.s32 	%p7, %r15, 0;
	@%p7 bra 	$L__BB4_14;
	and.b32  	%r21, %r37, 3;
	setp.lt.u32 	%p8, %r15, 4;
	@%p8 bra 	$L__BB4_11;
	mad.lo.s32 	%r94, %r110, %r36, %r1;
	cvt.s64.s32 	%rd32, %r94;
	add.s64 	%rd33, %rd1, %rd32;
	ld.global.u8 	%r95, [%rd33];
	add.s32 	%r96, %r118, %r95;
	cvt.s64.s32 	%rd34, %r36;
	add.s64 	%rd35, %rd33, %rd34;
	ld.global.u8 	%r97, [%rd35];
	add.s32 	%r98, %r96, %r97;
	add.s64 	%rd36, %rd35, %rd34;
	ld.global.u8 	%r99, [%rd36];
	add.s32 	%r100, %r98, %r99;
	add.s64 	%rd37, %rd36, %rd34;
	ld.global.u8 	%r101, [%rd37];
	add.s32 	%r118, %r100, %r101;
	add.s32 	%r110, %r110, 4;
$L__BB4_11:
	setp.eq.s32 	%p9, %r21, 0;
	@%p9 bra 	$L__BB4_14;
	mad.lo.s32 	%r116, %r110, %r36, %r1;
	neg.s32 	%r115, %r21;
$L__BB4_13:
	.pragma "nounroll";
	cvt.s64.s32 	%rd38, %r116;
	add.s64 	%rd39, %rd1, %rd38;
	ld.global.u8 	%r102, [%rd39];
	add.s32 	%r118, %r118, %r102;
	add.s32 	%r116, %r116, %r36;
	add.s32 	%r115, %r115, 1;
	setp.ne.s32 	%p10, %r115, 0;
	@%p10 bra 	$L__BB4_13;
$L__BB4_14:
	cvta.to.global.u64 	%rd40, %rd2;
	mul.wide.s32 	%rd41, %r1, 4;
	add.s64 	%rd42, %rd40, %rd41;
	st.global.u32 	[%rd42], %r118;
$L__BB4_15:
	ret;

}
	// .globl	_Z24minSeamBacktrackOnDeviceiiPhPi
.visible .entry _Z24minSeamBacktrackOnDeviceiiPhPi(
	.param .u32 _Z24minSeamBacktrackOnDeviceiiPhPi_param_0,
	.param .u32 _Z24minSeamBacktrackOnDeviceiiPhPi_param_1,
	.param .u64 .ptr .align 1 _Z24minSeamBacktrackOnDeviceiiPhPi_param_2,
	.param .u64 .ptr .align 1 _Z24minSeamBacktrackOnDeviceiiPhPi_param_3
)
{


	ret;

}
	// .globl	_Z21removeMinSeamOnDeviceiiPhPiS_
.visible .entry _Z21removeMinSeamOnDeviceiiPhPiS_(
	.param .u32 _Z21removeMinSeamOnDeviceiiPhPiS__param_0,
	.param .u32 _Z21removeMinSeamOnDeviceiiPhPiS__param_1,
	.param .u64 .ptr .align 1 _Z21removeMinSeamOnDeviceiiPhPiS__param_2,
	.param .u64 .ptr .align 1 _Z21removeMinSeamOnDeviceiiPhPiS__param_3,
	.param .u64 .ptr .align 1 _Z21removeMinSeamOnDeviceiiPhPiS__param_4
)
{
	.reg .pred 	%p<24>;
	.reg .b16 	%rs<28>;
	.reg .b32 	%r<50>;
	.reg .b64 	%rd<54>;

	ld.param.u32 	%r23, [_Z21removeMinSeamOnDeviceiiPhPiS__param_0];
	ld.param.u32 	%r24, [_Z21removeMinSeamOnDeviceiiPhPiS__param_1];
	ld.param.u64 	%rd4, [_Z21removeMinSeamOnDeviceiiPhPiS__param_2];
	ld.param.u64 	%rd3, [_Z21removeMinSeamOnDeviceiiPhPiS__param_3];
	ld.param.u64 	%rd5, [_Z21removeMinSeamOnDeviceiiPhPiS__param_4];
	cvta.to.global.u64 	%rd1, %rd5;
	cvta.to.global.u64 	%rd2, %rd4;
	mov.u32 	%r25, %ctaid.y;
	mov.u32 	%r26, %ntid.y;
	mov.u32 	%r27, %tid.y;
	mad.lo.s32 	%r1, %r25, %r26, %r27;
	setp.ge.s32 	%p4, %r1, %r24;
	@%p4 bra 	$L__BB6_18;
	cvta.to.global.u64 	%rd6, %rd3;
	mul.wide.u32 	%rd7, %r1, 4;
	add.s64 	%rd8, %rd6, %rd7;
	ld.global.u32 	%r2, [%rd8];
	setp.lt.s32 	%p5, %r23, 1;
	@%p5 bra 	$L__BB6_18;
	mul.lo.s32 	%r3, %r1, %r23;
	mul.lo.s32 	%r4, %r1, -3;
	setp.eq.s32 	%p7, %r23, 1;
	mov.pred 	%p22, -1;
	mov.b32 	%r49, 0;
	@%p7 bra 	$L__BB6_13;
	and.b32  	%r49, %r23, 2147483646;
	neg.s32 	%r48, %r49;
	neg.s32 	%r47, %r2;
	add.s32 	%r46, %r2, -1;
	mad.lo.s32 	%r45, %r3, 3, 2;
	mad.lo.s32 	%r29, %r23, 3, -3;
	mul.lo.s32 	%r44, %r1, %r29;
	mov.b16 	%rs27, 0;
	cvt.s64.s32 	%rd26, %r4;
$L__BB6_4:
	and.b16  	%rs4, %rs27, 255;
	setp.ne.s16 	%p8, %rs4, 0;
	@%p8 bra 	$L__BB6_7;
	setp.eq.s32 	%p11, %r46, -1;
	mov.pred 	%p21, 0;
	@%p11 bra 	$L__BB6_8;
	add.s32 	%r32, %r45, -2;
	cvt.u64.u32 	%rd20, %r32;
	add.s64 	%rd21, %rd2, %rd20;
	ld.global.u8 	%rs8, [%rd21];
	cvt.s64.s32 	%rd22, %r44;
	add.s64 	%rd23, %rd1, %rd22;
	st.global.u8 	[%rd23], %rs8;
	ld.global.u8 	%rs9, [%rd21+1];
	st.global.u8 	[%rd23+1], %rs9;
	ld.global.u8 	%rs10, [%rd21+2];
	st.global.u8 	[%rd23+2], %rs10;
	mov.pred 	%p21, -1;
	bra.uni 	$L__BB6_8;
$L__BB6_7:
	add.s32 	%r30, %r45, -2;
	cvt.u64.u32 	%rd9, %r30;
	add.s64 	%rd10, %rd2, %rd9;
	ld.global.u8 	%rs5, [%rd10];
	add.s64 	%rd12, %rd26, %rd9;
	add.s64 	%rd13, %rd1, %rd12;
	st.global.u8 	[%rd13+-3], %rs5;
	add.s32 	%r31, %r45, -1;
	ld.global.u8 	%rs6, [%rd10+1];
	cvt.u64.u32 	%rd14, %r31;
	add.s64 	%rd15, %rd26, %rd14;
	add.s64 	%rd16, %rd1, %rd15;
	st.global.u8 	[%rd16+-3], %rs6;
	ld.global.u8 	%rs7, [%rd10+2];
	cvt.s64.s32 	%rd17, %r45;
	add.s64 	%rd18, %rd26, %rd17;
	add.s64 	%rd19, %rd1, %rd18;
	st.global.u8 	[%rd19+-3], %rs7;
	mov.pred 	%p21, 0;
$L__BB6_8:
	@%p21 bra 	$L__BB6_10;
	add.s32 	%r33, %r45, 1;
	cvt.u64.u32 	%rd24, %r33;
	add.s64 	%rd25, %rd2, %rd24;
	ld.global.u8 	%rs12, [%rd25];
	add.s64 	%rd27, %rd26, %rd24;
	add.s64 	%rd28, %rd1, %rd27;
	st.global.u8 	[%rd28+-3], %rs12;
	add.s32 	%r34, %r45, 2;
	ld.global.u8 	%rs13, [%rd25+1];
	cvt.u64.u32 	%rd29, %r34;
	add.s64 	%rd30, %rd26, %rd29;
	add.s64 	%rd31, %rd1, %rd30;
	st.global.u8 	[%rd31+-3], %rs13;
	add.s32 	%r35, %r45, 3;
	ld.global.u8 	%rs14, [%rd25+2];
	cvt.s64.s32 	%rd32, %r35;
	add.s64 	%rd33, %rd26, %rd32;
	add.s64 	%rd34, %rd1, %rd33;
	st.global.u8 	[%rd34+-3], %rs14;
	mov.b16 	%rs27, 1;
	mov.pred 	%p22, 0;
	bra.uni 	$L__BB6_12;
$L__BB6_10:
	setp.eq.s32 	%p15, %r47, -1;
	mov.b16 	%rs27, 1;
	mov.pred 	%p22, 0;
	@%p15 bra 	$L__BB6_12;
	add.s32 	%r36, %r45, 1;
	cvt.u64.u32 	%rd35, %r36;
	add.s64 	%rd36, %rd2, %rd35;
	ld.global.u8 	%rs17, [%rd36];
	add.s32 	%r37, %r44, 3;
	cvt.s64.s32 	%rd37, %r37;
	add.s64 	%rd38, %rd1, %rd37;
	st.global.u8 	[%rd38], %rs17;
	ld.global.u8 	%rs18, [%rd36+1];
	st.global.u8 	[%rd38+1], %rs18;
	ld.global.u8 	%rs19, [%rd36+2];
	st.global.u8 	[%rd38+2], %rs19;
	mov.b16 	%rs27, 0;
	mov.pred 	%p22, -1;
$L__BB6_12:
	add.s32 	%r48, %r48, 2;
	add.s32 	%r47, %r47, 2;
	add.s32 	%r46, %r46, -2;
	add.s32 	%r45, %r45, 6;
	add.s32 	%r44, %r44, 6;
	setp.ne.s32 	%p17, %r48, 0;
	@%p17 bra 	$L__BB6_4;
$L__BB6_13:
	and.b32  	%r38, %r23, 1;
	setp.eq.b32 	%p18, %r38, 1;
	not.pred 	%p19, %p18;
	@%p19 bra 	$L__BB6_18;
	add.s32 	%r22, %r49, %r3;
	@%p22 bra 	$L__BB6_16;
	mul.lo.s32 	%r39, %r22, 3;
	cvt.u64.u32 	%rd39, %r39;
	add.s64 	%rd40, %rd2, %rd39;
	ld.global.u8 	%rs20, [%rd40];
	cvt.s64.s32 	%rd41, %r4;
	add.s64 	%rd42, %rd41, %rd39;
	add.s64 	%rd43, %rd1, %rd42;
	st.global.u8 	[%rd43+-3], %rs20;
	add.s32 	%r40, %r39, 1;
	ld.global.u8 	%rs21, [%rd40+1];
	cvt.u64.u32 	%rd44, %r40;
	add.s64 	%rd45, %rd41, %rd44;
	add.s64 	%rd46, %rd1, %rd45;
	st.global.u8 	[%rd46+-3], %rs21;
	add.s32 	%r41, %r39, 2;
	ld.global.u8 	%rs22, [%rd40+2];
	cvt.s64.s32 	%rd47, %r41;
	add.s64 	%rd48, %rd41, %rd47;
	add.s64 	%rd49, %rd1, %rd48;
	st.global.u8 	[%rd49+-3], %rs22;
	bra.uni 	$L__BB6_18;
$L__BB6_16:
	setp.eq.s32 	%p20, %r49, %r2;
	@%p20 bra 	$L__BB6_18;
	mul.lo.s32 	%r42, %r22, 3;
	cvt.u64.u32 	%rd50, %r42;
	add.s64 	%rd51, %rd2, %rd50;
	ld.global.u8 	%rs23, [%rd51];
	add.s32 	%r43, %r42, %r4;
	cvt.s64.s32 	%rd52, %r43;
	add.s64 	%rd53, %rd1, %rd52;
	st.global.u8 	[%rd53], %rs23;
	ld.global.u8 	%rs24, [%rd51+1];
	st.global.u8 	[%rd53+1], %rs24;
	ld.global.u8 	%rs25, [%rd51+2];
	st.global.u8 	[%rd53+2], %rs25;
$L__BB6_18:
	ret;

}
	// .globl	_Z23convolutionOnDeviceOpt2iiiiiPhPfS0_S_
.visible .entry _Z23convolutionOnDeviceOpt2iiiiiPhPfS0_S_(
	.param .u32 _Z23convolutionOnDeviceOpt2iiiiiPhPfS0_S__param_0,
	.param .u32 _Z23convolutionOnDeviceOpt2iiiiiPhPfS0_S__param_1,
	.param .u32 _Z23convolutionOnDeviceOpt2iiiiiPhPfS0_S__param_2,
	.param .u32 _Z23convolutionOnDeviceOpt2iiiiiPhPfS0_S__param_3,
	.param .u32 _Z23convolutionOnDeviceOpt2iiiiiPhPfS0_S__param_4,
	.param .u64 .ptr .align 1 _Z23convolutionOnDeviceOpt2iiiiiPhPfS0_S__param_5,
	.param .u64 .ptr .align 1 _Z23convolutionOnDeviceOpt2iiiiiPhPfS0_S__param_6,
	.param .u64 .ptr .align 1 _Z23convolutionOnDeviceOpt2iiiiiPhPfS0_S__param_7,
	.param .u64 .ptr .align 1 _Z23convolutionOnDeviceOpt2iiiiiPhPfS0_S__param_8
)
{
	.reg .pred 	%p<78>;
	.reg .b16 	%rs<16>;
	.reg .b32 	%r<146>;
	.reg .b32 	%f<123>;
	.reg .b64 	%rd<66>;
	.reg .b64 	%fd<38>;

	ld.param.u32 	%r24, [_Z23convolutionOnDeviceOpt2iiiiiPhPfS0_S__param_0];
	ld.param.u32 	%r27, [_Z23convolutionOnDeviceOpt2iiiiiPhPfS0_S__param_1];
	ld.param.u32 	%r28, [_Z23convolutionOnDeviceOpt2iiiiiPhPfS0_S__param_2];
	ld.param.u32 	%r25, [_Z23convolutionOnDeviceOpt2iiiiiPhPfS0_S__param_3];
	ld.param.u32 	%r26, [_Z23convolutionOnDeviceOpt2iiiiiPhPfS0_S__param_4];
	ld.param.u64 	%rd5, [_Z23convolutionOnDeviceOpt2iiiiiPhPfS0_S__param_5];
	ld.param.u64 	%rd6, [_Z23convolutionOnDeviceOpt2iiiiiPhPfS0_S__param_6];
	ld.param.u64 	%rd7, [_Z23convolutionOnDeviceOpt2iiiiiPhPfS0_S__param_7];
	cvta.to.global.u64 	%rd1, %rd7;
	cvta.to.global.u64 	%rd2, %rd6;
	cvta.to.global.u64 	%rd3, %rd5;
	mov.u32 	%r29, %ctaid.y;
	mov.u32 	%r30, %ntid.y;
	mov.u32 	%r31, %tid.y;
	mad.lo.s32 	%r1, %r29, %r30, %r31;
	mov.u32 	%r32, %ctaid.x;
	mov.u32 	%r33, %ntid.x;
	mov.u32 	%r34, %tid.x;
	mad.lo.s32 	%r2, %r32, %r33, %r34;
	setp.ne.s32 	%p1, %r27, 0;
	setp.eq.s32 	%p2, %r1, 0;
	and.pred  	%p3, %p2, %p1;
	setp.gt.s32 	%p4, %r1, %r28;
	or.pred  	%p5, %p3, %p4;
	@%p5 bra 	$L__BB7_31;
	setp.ge.s32 	%p6, %r1, %r25;
	setp.ge.s32 	%p7, %r2, %r24;
	or.pred  	%p8, %p7, %p6;
	@%p8 bra 	$L__BB7_31;
	setp.lt.s32 	%p9, %r26, 1;
	mov.f32 	%f119, 0f00000000;
	mov.f32 	%f120, %f119;
	@%p9 bra 	$L__BB7_16;
	shr.u32 	%r36, %r26, 1;
	sub.s32 	%r3, %r1, %r36;
	sub.s32 	%r4, %r2, %r36;
	add.s32 	%r5, %r24, -1;
	and.b32  	%r6, %r26, 7;
	and.b32  	%r7, %r26, 3;
	and.b32  	%r8, %r26, 2147483640;
	mov.f32 	%f120, 0f00000000;
	mov.b32 	%r141, 0;
	mov.f32 	%f119, %f120;
$L__BB7_4:
	setp.lt.u32 	%p10, %r26, 8;
	add.s32 	%r38, %r3, %r141;
	setp.lt.s32 	%p11, %r38, 0;
	setp.lt.s32 	%p12, %r38, %r25;
	add.s32 	%r39, %r25, -1;
	selp.b32 	%r40, %r38, %r39, %p12;
	selp.b32 	%r41, 0, %r40, %p11;
	mul.lo.s32 	%r10, %r41, %r24;
	mul.lo.s32 	%r11, %r141, %r26;
	mov.b32 	%r144, 0;
	@%p10 bra 	$L__BB7_7;
	mov.b32 	%r142, 0;
$L__BB7_6:
	.pragma "nounroll";
	add.s32 	%r43, %r4, %r142;
	setp.lt.s32 	%p13, %r43, 0;
	setp.lt.s32 	%p14, %r43, %r24;
	selp.b32 	%r44, %r43, %r5, %p14;
	selp.b32 	%r45, 0, %r44, %p13;
	add.s32 	%r46, %r45, %r10;
	cvt.s64.s32 	%rd8, %r46;
	add.s64 	%rd9, %rd3, %rd8;
	ld.global.u8 	%rs1, [%rd9];
	cvt.rn.f32.u16 	%f32, %rs1;
	add.s32 	%r47, %r142, %r11;
	mul.wide.u32 	%rd10, %r47, 4;
	add.s64 	%rd11, %rd2, %rd10;
	ld.global.f32 	%f33, [%rd11];
	fma.rn.f32 	%f34, %f33, %f32, %f119;
	add.s64 	%rd12, %rd1, %rd10;
	ld.global.f32 	%f35, [%rd12];
	fma.rn.f32 	%f36, %f35, %f32, %f120;
	add.s32 	%r48, %r43, 1;
	setp.lt.s32 	%p15, %r48, 0;
	setp.lt.s32 	%p16, %r48, %r24;
	selp.b32 	%r49, %r48, %r5, %p16;
	selp.b32 	%r50, 0, %r49, %p15;
	add.s32 	%r51, %r50, %r10;
	cvt.s64.s32 	%rd13, %r51;
	add.s64 	%rd14, %rd3, %rd13;
	ld.global.u8 	%rs2, [%rd14];
	cvt.rn.f32.u16 	%f37, %rs2;
	ld.global.f32 	%f38, [%rd11+4];
	fma.rn.f32 	%f39, %f38, %f37, %f34;
	ld.global.f32 	%f40, [%rd12+4];
	fma.rn.f32 	%f41, %f40, %f37, %f36;
	add.s32 	%r52, %r43, 2;
	setp.lt.s32 	%p17, %r52, 0;
	setp.lt.s32 	%p18, %r52, %r24;
	selp.b32 	%r53, %r52, %r5, %p18;
	selp.b32 	%r54, 0, %r53, %p17;
	add.s32 	%r55, %r54, %r10;
	cvt.s64.s32 	%rd15, %r55;
	add.s64 	%rd16, %rd3, %rd15;
	ld.global.u8 	%rs3, [%rd16];
	cvt.rn.f32.u16 	%f42, %rs3;
	ld.global.f32 	%f43, [%rd11+8];
	fma.rn.f32 	%f44, %f43, %f42, %f39;
	ld.global.f32 	%f45, [%rd12+8];
	fma.rn.f32 	%f46, %f45, %f42, %f41;
	add.s32 	%r56, %r43, 3;
	setp.lt.s32 	%p19, %r56, 0;
	setp.lt.s32 	%p20, %r56, %r24;
	selp.b32 	%r57, %r56, %r5, %p20;
	selp.b32 	%r58, 0, %r57, %p19;
	add.s32 	%r59, %r58, %r10;
	cvt.s64.s32 	%rd17, %r59;
	add.s64 	%rd18, %rd3, %rd17;
	ld.global.u8 	%rs4, [%rd18];
	cvt.rn.f32.u16 	%f47, %rs4;
	ld.global.f32 	%f48, [%rd11+12];
	fma.rn.f32 	%f49, %f48, %f47, %f44;
	ld.global.f32 	%f50, [%rd12+12];
	fma.rn.f32 	%f51, %f50, %f47, %f46;
	add.s32 	%r60, %r43, 4;
	setp.lt.s32 	%p21, %r60, 0;
	setp.lt.s32 	%p22, %r60, %r24;
	selp.b32 	%r61, %r60, %r5, %p22;
	selp.b32 	%r62, 0, %r61, %p21;
	add.s32 	%r63, %r62, %r10;
	cvt.s64.s32 	%rd19, %r63;
	add.s64 	%rd20, %rd3, %rd19;
	ld.global.u8 	%rs5, [%rd20];
	cvt.rn.f32.u16 	%f52, %rs5;
	ld.global.f32 	%f53, [%rd11+16];
	fma.rn.f32 	%f54, %f53, %f52, %f49;
	ld.global.f32 	%f55, [%rd12+16];
	fma.rn.f32 	%f56, %f55, %f52, %f51;
	add.s32 	%r64, %r43, 5;
	setp.lt.s32 	%p23, %r64, 0;
	setp.lt.s32 	%p24, %r64, %r24;
	selp.b32 	%r65, %r64, %r5, %p24;
	selp.b32 	%r66, 0, %r65, %p23;
	add.s32 	%r67, %r66, %r10;
	cvt.s64.s32 	%rd21, %r67;
	add.s64 	%rd22, %rd3, %rd21;
	ld.global.u8 	%rs6, [%rd22];
	cvt.rn.f32.u16 	%f57, %rs6;
	ld.global.f32 	%f58, [%rd11+20];
	fma.rn.f32 	%f59, %f58, %f57, %f54;
	ld.global.f32 	%f60, [%rd12+20];
	fma.rn.f32 	%f61, %f60, %f57, %f56;
	add.s32 	%r68, %r43, 6;
	setp.lt.s32 	%p25, %r68, 0;
	setp.lt.s32 	%p26, %r68, %r24;
	selp.b32 	%r69, %r68, %r5, %p26;
	selp.b32 	%r70, 0, %r69, %p25;
	add.s32 	%r71, %r70, %r10;
	cvt.s64.s32 	%rd23, %r71;
	add.s64 	%rd24, %rd3, %rd23;
	ld.global.u8 	%rs7, [%rd24];
	cvt.rn.f32.u16 	%f62, %rs7;
	ld.global.f32 	%f63, [%rd11+24];
	fma.rn.f32 	%f64, %f63, %f62, %f59;
	ld.global.f32 	%f65, [%rd12+24];
	fma.rn.f32 	%f66, %f65, %f62, %f61;
	add.s32 	%r72, %r43, 7;
	setp.lt.s32 	%p27, %r72, 0;
	setp.lt.s32 	%p28, %r72, %r24;
	selp.b32 	%r73, %r72, %r5, %p28;
	selp.b32 	%r74, 0, %r73, %p27;
	add.s32 	%r75, %r74, %r10;
	cvt.s64.s32 	%rd25, %r75;
	add.s64 	%rd26, %rd3, %rd25;
	ld.global.u8 	%rs8, [%rd26];
	cvt.rn.f32.u16 	%f67, %rs8;
	ld.global.f32 	%f68, [%rd11+28];
	fma.rn.f32 	%f119, %f68, %f67, %f64;
	ld.global.f32 	%f69, [%rd12+28];
	fma.rn.f32 	%f120, %f69, %f67, %f66;
	add.s32 	%r142, %r142, 8;
	setp.ne.s32 	%p29, %r142, %r8;
	mov.u32 	%r144, %r8;
	@%p29 bra 	$L__BB7_6;
$L__BB7_7:
	setp.eq.s32 	%p30, %r6, 0;
	@%p30 bra 	$L__BB7_15;
	add.s32 	%r76, %r6, -1;
	setp.lt.u32 	%p31, %r76, 3;
	@%p31 bra 	$L__BB7_10;
	add.s32 	%r77, %r4, %r144;
	setp.lt.s32 	%p32, %r77, 0;
	setp.lt.s32 	%p33, %r77, %r24;
	selp.b32 	%r78, %r77, %r5, %p33;
	selp.b32 	%r79, 0, %r78, %p32;
	add.s32 	%r80, %r79, %r10;
	cvt.s64.s32 	%rd27, %r80;
	add.s64 	%rd28, %rd3, %rd27;
	ld.global.u8 	%rs9, [%rd28];
	cvt.rn.f32.u16 	%f71, %rs9;
	add.s32 	%r81, %r144, %r11;
	mul.wide.u32 	%rd29, %r81, 4;
	add.s64 	%rd30, %rd2, %rd29;
	ld.global.f32 	%f72, [%rd30];
	fma.rn.f32 	%f73, %f72, %f71, %f119;
	add.s64 	%rd31, %rd1, %rd29;
	ld.global.f32 	%f74, [%rd31];
	fma.rn.f32 	%f75, %f74, %f71, %f120;
	add.s32 	%r82, %r77, 1;
	setp.lt.s32 	%p34, %r82, 0;
	setp.lt.s32 	%p35, %r82, %r24;
	selp.b32 	%r83, %r82, %r5, %p35;
	selp.b32 	%r84, 0, %r83, %p34;
	add.s32 	%r85, %r84, %r10;
	cvt.s64.s32 	%rd32, %r85;
	add.s64 	%rd33, %rd3, %rd32;
	ld.global.u8 	%rs10, [%rd33];
	cvt.rn.f32.u16 	%f76, %rs10;
	cvt.u64.u32 	%rd34, %r11;
	cvt.u64.u32 	%rd35, %r144;
	add.s64 	%rd36, %rd35, %rd34;
	shl.b64 	%rd37, %rd36, 2;
	add.s64 	%rd38, %rd2, %rd37;
	ld.global.f32 	%f77, [%rd38+4];
	fma.rn.f32 	%f78, %f77, %f76, %f73;
	add.s64 	%rd39, %rd1, %rd37;
	ld.global.f32 	%f79, [%rd39+4];
	fma.rn.f32 	%f80, %f79, %f76, %f75;
	add.s32 	%r86, %r77, 2;
	setp.lt.s32 	%p36, %r86, 0;
	setp.lt.s32 	%p37, %r86, %r24;
	selp.b32 	%r87, %r86, %r5, %p37;
	selp.b32 	%r88, 0, %r87, %p36;
	add.s32 	%r89, %r88, %r10;
	cvt.s64.s32 	%rd40, %r89;
	add.s64 	%rd41, %rd3, %rd40;
	ld.global.u8 	%rs11, [%rd41];
	cvt.rn.f32.u16 	%f81, %rs11;
	ld.global.f32 	%f82, [%rd38+8];
	fma.rn.f32 	%f83, %f82, %f81, %f78;
	ld.global.f32 	%f84, [%rd39+8];
	fma.rn.f32 	%f85, %f84, %f81, %f80;
	add.s32 	%r90, %r77, 3;
	setp.lt.s32 	%p38, %r90, 0;
	setp.lt.s32 	%p39, %r90, %r24;
	selp.b32 	%r91, %r90, %r5, %p39;
	selp.b32 	%r92, 0, %r91, %p38;
	add.s32 	%r93, %r92, %r10;
	cvt.s64.s32 	%rd42, %r93;
	add.s64 	%rd43, %rd3, %rd42;
	ld.global.u8 	%rs12, [%rd43];
	cvt.rn.f32.u16 	%f86, %rs12;
	ld.global.f32 	%f87, [%rd38+12];
	fma.rn.f32 	%f119, %f87, %f86, %f83;
	ld.global.f32 	%f88, [%rd39+12];
	fma.rn.f32 	%f120, %f88, %f86, %f85;
	add.s32 	%r144, %r144, 4;
$L__BB7_10:
	setp.eq.s32 	%p40, %r7, 0;
	@%p40 bra 	$L__BB7_15;
	setp.eq.s32 	%p41, %r7, 1;
	@%p41 bra 	$L__BB7_13;
	add.s32 	%r94, %r4, %r144;
	setp.lt.s32 	%p42, %r94, 0;
	setp.lt.s32 	%p43, %r94, %r24;
	selp.b32 	%r95, %r94, %r5, %p43;
	selp.b32 	%r96, 0, %r95, %p42;
	add.s32 	%r97, %r96, %r10;
	cvt.s64.s32 	%rd44, %r97;
	add.s64 	%rd45, %rd3, %rd44;
	ld.global.u8 	%rs13, [%rd45];
	cvt.rn.f32.u16 	%f90, %rs13;
	add.s32 	%r98, %r144, %r11;
	mul.wide.u32 	%rd46, %r98, 4;
	add.s64 	%rd47, %rd2, %rd46;
	ld.global.f32 	%f91, [%rd47];
	fma.rn.f32 	%f92, %f91, %f90, %f119;
	add.s64 	%rd48, %rd1, %rd46;
	ld.global.f32 	%f93, [%rd48];
	fma.rn.f32 	%f94, %f93, %f90, %f120;
	add.s32 	%r99, %r94, 1;
	setp.lt.s32 	%p44, %r99, 0;
	setp.lt.s32 	%p45, %r99, %r24;
	selp.b32 	%r100, %r99, %r5, %p45;
	selp.b32 	%r101, 0, %r100, %p44;
	add.s32 	%r102, %r101, %r10;
	cvt.s64.s32 	%rd49, %r102;
	add.s64 	%rd50, %rd3, %rd49;
	ld.global.u8 	%rs14, [%rd50];
	cvt.rn.f32.u16 	%f95, %rs14;
	cvt.u64.u32 	%rd51, %r11;
	cvt.u64.u32 	%rd52, %r144;
	add.s64 	%rd53, %rd52, %rd51;
	shl.b64 	%rd54, %rd53, 2;
	add.s64 	%rd55, %rd2, %rd54;
	ld.global.f32 	%f96, [%rd55+4];
	fma.rn.f32 	%f119, %f96, %f95, %f92;
	add.s64 	%rd56, %rd1, %rd54;
	ld.global.f32 	%f97, [%rd56+4];
	fma.rn.f32 	%f120, %f97, %f95, %f94;
	add.s32 	%r144, %r144, 2;
$L__BB7_13:
	and.b32  	%r103, %r26, 1;
	setp.eq.b32 	%p46, %r103, 1;
	not.pred 	%p47, %p46;
	@%p47 bra 	$L__BB7_15;
	add.s32 	%r104, %r4, %r144;
	setp.lt.s32 	%p48, %r104, 0;
	setp.lt.s32 	%p49, %r104, %r24;
	selp.b32 	%r105, %r104, %r5, %p49;
	selp.b32 	%r106, 0, %r105, %p48;
	add.s32 	%r107, %r106, %r10;
	cvt.s64.s32 	%rd57, %r107;
	add.s64 	%rd58, %rd3, %rd57;
	ld.global.u8 	%rs15, [%rd58];
	cvt.rn.f32.u16 	%f98, %rs15;
	add.s32 	%r108, %r144, %r11;
	mul.wide.u32 	%rd59, %r108, 4;
	add.s64 	%rd60, %rd2, %rd59;
	ld.global.f32 	%f99, [%rd60];
	fma.rn.f32 	%f119, %f99, %f98, %f119;
	add.s64 	%rd61, %rd1, %rd59;
	ld.global.f32 	%f100, [%rd61];
	fma.rn.f32 	%f120, %f100, %f98, %f120;
$L__BB7_15:
	add.s32 	%r141, %r141, 1;
	setp.ne.s32 	%p50, %r141, %r26;
	@%p50 bra 	$L__BB7_4;
$L__BB7_16:
	cvt.f64.f32 	%fd1, %f119;
	{
	.reg .b32 %temp; 
	mov.b64 	{%temp, %r20}, %fd1;
	}
	mov.f64 	%fd18, 0d4000000000000000;
	{
	.reg .b32 %temp; 
	mov.b64 	{%temp, %r109}, %fd18;
	}
	and.b32  	%r22, %r109, 2146435072;
	setp.eq.s32 	%p51, %r22, 1062207488;
	abs.f64 	%fd2, %fd1;
	{ // callseq 4, 0
	.param .b64 param0;
	st.param.f64 	[param0], %fd2;
	.param .b64 retval0;
	call.uni (retval0), 
	__internal_accurate_pow, 
	(
	param0
	);
	ld.param.f64 	%fd19, [retval0];
	} // callseq 4
	setp.lt.s32 	%p52, %r20, 0;
	neg.f64 	%fd21, %fd19;
	selp.f64 	%fd22, %fd21, %fd19, %p51;
	selp.f64 	%fd35, %fd22, %fd19, %p52;
	setp.neu.f32 	%p53, %f119, 0f00000000;
	@%p53 bra 	$L__BB7_18;
	setp.eq.s32 	%p54, %r22, 1062207488;
	selp.b32 	%r110, %r20, 0, %p54;
	setp.lt.s32 	%p55, %r109, 0;
	or.b32  	%r111, %r110, 2146435072;
	selp.b32 	%r112, %r111, %r110, %p55;
	mov.b32 	%r113, 0;
	mov.b64 	%fd35, {%r113, %r112};
$L__BB7_18:
	add.f64 	%fd23, %fd1, 0d4000000000000000;
	{
	.reg .b32 %temp; 
	mov.b64 	{%temp, %r114}, %fd23;
	}
	and.b32  	%r115, %r114, 2146435072;
	setp.ne.s32 	%p56, %r115, 2146435072;
	@%p56 bra 	$L__BB7_23;
	setp.num.f32 	%p57, %f119, %f119;
	@%p57 bra 	$L__BB7_21;
	mov.f64 	%fd24, 0d4000000000000000;
	add.rn.f64 	%fd35, %fd1, %fd24;
	bra.uni 	$L__BB7_23;
$L__BB7_21:
	setp.neu.f64 	%p58, %fd2, 0d7FF0000000000000;
	@%p58 bra 	$L__BB7_23;
	setp.lt.s32 	%p59, %r20, 0;
	setp.eq.s32 	%p60, %r22, 1062207488;
	setp.lt.s32 	%p61, %r109, 0;
	selp.b32 	%r117, 0, 2146435072, %p61;
	and.b32  	%r118, %r109, 2147483647;
	setp.ne.s32 	%p62, %r118, 1071644672;
	or.b32  	%r119, %r117, -2147483648;
	selp.b32 	%r120, %r119, %r117, %p62;
	selp.b32 	%r121, %r120, %r117, %p60;
	selp.b32 	%r122, %r121, %r117, %p59;
	mov.b32 	%r123, 0;
	mov.b64 	%fd35, {%r123, %r122};
$L__BB7_23:
	setp.eq.s32 	%p63, %r22, 1062207488;
	setp.eq.f32 	%p64, %f119, 0f3F800000;
	selp.f64 	%fd9, 0d3FF0000000000000, %fd35, %p64;
	cvt.f64.f32 	%fd10, %f120;
	{
	.reg .b32 %temp; 
	mov.b64 	{%temp, %r23}, %fd10;
	}
	abs.f64 	%fd11, %fd10;
	{ // callseq 5, 0
	.param .b64 param0;
	st.param.f64 	[param0], %fd11;
	.param .b64 retval0;
	call.uni (retval0), 
	__internal_accurate_pow, 
	(
	param0
	);
	ld.param.f64 	%fd25, [retval0];
	} // callseq 5
	setp.lt.s32 	%p65, %r23, 0;
	neg.f64 	%fd27, %fd25;
	selp.f64 	%fd28, %fd27, %fd25, %p63;
	selp.f64 	%fd37, %fd28, %fd25, %p65;
	setp.neu.f32 	%p66, %f120, 0f00000000;
	@%p66 bra 	$L__BB7_25;
	setp.eq.s32 	%p67, %r22, 1062207488;
	selp.b32 	%r125, %r23, 0, %p67;
	setp.lt.s32 	%p68, %r109, 0;
	or.b32  	%r126, %r125, 2146435072;
	selp.b32 	%r127, %r126, %r125, %p68;
	mov.b32 	%r128, 0;
	mov.b64 	%fd37, {%r128, %r127};
$L__BB7_25:
	add.f64 	%fd29, %fd10, 0d4000000000000000;
	{
	.reg .b32 %temp; 
	mov.b64 	{%temp, %r129}, %fd29;
	}
	and.b32  	%r130, %r129, 2146435072;
	setp.ne.s32 	%p69, %r130, 2146435072;
	@%p69 bra 	$L__BB7_30;
	setp.num.f32 	%p70, %f120, %f120;
	@%p70 bra 	$L__BB7_28;
	mov.f64 	%fd30, 0d4000000000000000;
	add.rn.f64 	%fd37, %fd10, %fd30;
	bra.uni 	$L__BB7_30;
$L__BB7_28:
	setp.neu.f64 	%p71, %fd11, 0d7FF0000000000000;
	@%p71 bra 	$L__BB7_30;
	setp.lt.s32 	%p72, %r23, 0;
	setp.eq.s32 	%p73, %r22, 1062207488;
	setp.lt.s32 	%p74, %r109, 0;
	selp.b32 	%r132, 0, 2146435072, %p74;
	and.b32  	%r133, %r109, 2147483647;
	setp.ne.s32 	%p75, %r133, 1071644672;
	or.b32  	%r134, %r132, -2147483648;
	selp.b32 	%r135, %r134, %r132, %p75;
	selp.b32 	%r136, %r135, %r132, %p73;
	selp.b32 	%r137, %r136, %r132, %p72;
	mov.b32 	%r138, 0;
	mov.b64 	%fd37, {%r138, %r137};
$L__BB7_30:
	ld.param.u64 	%rd65, [_Z23convolutionOnDeviceOpt2iiiiiPhPfS0_S__param_8];
	setp.eq.f32 	%p76, %f120, 0f3F800000;
	selp.f64 	%fd31, 0d3FF0000000000000, %fd37, %p76;
	add.f64 	%fd32, %fd9, %fd31;
	sqrt.rn.f64 	%fd33, %fd32;
	cvt.rn.f32.f64 	%f101, %fd33;
	setp.gt.f32 	%p77, %f101, 0f437F0000;
	selp.f32 	%f102, 0f437F0000, %f101, %p77;
	mad.lo.s32 	%r139, %r1, %r24, %r2;
	cvt.rzi.u32.f32 	%r140, %f102;
	cvt.s64.s32 	%rd62, %r139;
	cvta.to.global.u64 	%rd63, %rd65;
	add.s64 	%rd64, %rd63, %rd62;
	st.global.u8 	[%rd64], %r140;
$L__BB7_31:
	ret;

}
.func  (.param .b64 func_retval0) __internal_accurate_pow(
	.param .b64 __internal_accurate_pow_param_0
)
{
	.reg .pred 	%p<8>;
	.reg .b32 	%r<49>;
	.reg .b32 	%f<3>;
	.reg .b64 	%fd<109>;

	ld.param.f64 	%fd10, [__internal_accurate_pow_param_0];
	{
	.reg .b32 %temp; 
	mov.b64 	{%temp, %r46}, %fd10;
	}
	{
	.reg .b32 %temp; 
	mov.b64 	{%r45, %temp}, %fd10;
	}
	shr.u32 	%r47, %r46, 20;
	setp.gt.u32 	%p1, %r46, 1048575;
	@%p1 bra 	$L__BB8_2;
	mul.f64 	%fd11, %fd10, 0d4350000000000000;
	{
	.reg .b32 %temp; 
	mov.b64 	{%temp, %r46}, %fd11;
	}
	{
	.reg .b32 %temp; 
	mov.b64 	{%r45, %temp}, %fd11;
	}
	shr.u32 	%r16, %r46, 20;
	add.s32 	%r47, %r16, -54;
$L__BB8_2:
	add.s32 	%r48, %r47, -1023;
	and.b32  	%r17, %r46, -2146435073;
	or.b32  	%r18, %r17, 1072693248;
	mov.b64 	%fd107, {%r45, %r18};
	setp.lt.u32 	%p2, %r18, 1073127583;
	@%p2 bra 	$L__BB8_4;
	{
	.reg .b32 %temp; 
	mov.b64 	{%r19, %temp}, %fd107;
	}
	{
	.reg .b32 %temp; 
	mov.b64 	{%temp, %r20}, %fd107;
	}
	add.s32 	%r21, %r20, -1048576;
	mov.b64 	%fd107, {%r19, %r21};
	add.s32 	%r48, %r47, -1022;
$L__BB8_4:
	add.f64 	%fd12, %fd107, 0dBFF0000000000000;
	add.f64 	%fd13, %fd107, 0d3FF0000000000000;
	rcp.approx.ftz.f64 	%fd14, %fd13;
	neg.f64 	%fd15, %fd13;
	fma.rn.f64 	%fd16, %fd15, %fd14, 0d3FF0000000000000;
	fma.rn.f64 	%fd17, %fd16, %fd16, %fd16;
	fma.rn.f64 	%fd18, %fd17, %fd14, %fd14;
	mul.f64 	%fd19, %fd12, %fd18;
	fma.rn.f64 	%fd20, %fd12, %fd18, %fd19;
	mul.f64 	%fd21, %fd20, %fd20;
	fma.rn.f64 	%fd22, %fd21, 0d3EB0F5FF7D2CAFE2, 0d3ED0F5D241AD3B5A;
	fma.rn.f64 	%fd23, %fd22, %fd21, 0d3EF3B20A75488A3F;
	fma.rn.f64 	%fd24, %fd23, %fd21, 0d3F1745CDE4FAECD5;
	fma.rn.f64 	%fd25, %fd24, %fd21, 0d3F3C71C7258A578B;
	fma.rn.f64 	%fd26, %fd25, %fd21, 0d3F6249249242B910;
	fma.rn.f64 	%fd27, %fd26, %fd21, 0d3F89999999999DFB;
	sub.f64 	%fd28, %fd12, %fd20;
	add.f64 	%fd29, %fd28, %fd28;
	neg.f64 	%fd30, %fd20;
	fma.rn.f64 	%fd31, %fd30, %fd12, %fd29;
	mul.f64 	%fd32, %fd18, %fd31;
	fma.rn.f64 	%fd33, %fd21, %fd27, 0d3FB5555555555555;
	mov.f64 	%fd34, 0d3FB5555555555555;
	sub.f64 	%fd35, %fd34, %fd33;
	fma.rn.f64 	%fd36, %fd21, %fd27, %fd35;
	add.f64 	%fd37, %fd36, 0dBC46A4CB00B9E7B0;
	add.f64 	%fd38, %fd33, %fd37;
	sub.f64 	%fd39, %fd33, %fd38;
	add.f64 	%fd40, %fd37, %fd39;
	mul.rn.f64 	%fd41, %fd20, %fd20;
	neg.f64 	%fd42, %fd41;
	fma.rn.f64 	%fd43, %fd20, %fd20, %fd42;
	{
	.reg .b32 %temp; 
	mov.b64 	{%r22, %temp}, %fd32;
	}
	{
	.reg .b32 %temp; 
	mov.b64 	{%temp, %r23}, %fd32;
	}
	add.s32 	%r24, %r23, 1048576;
	mov.b64 	%fd44, {%r22, %r24};
	fma.rn.f64 	%fd45, %fd20, %fd44, %fd43;
	mul.rn.f64 	%fd46, %fd41, %fd20;
	neg.f64 	%fd47, %fd46;
	fma.rn.f64 	%fd48, %fd41, %fd20, %fd47;
	fma.rn.f64 	%fd49, %fd41, %fd32, %fd48;
	fma.rn.f64 	%fd50, %fd45, %fd20, %fd49;
	mul.rn.f64 	%fd51, %fd38, %fd46;
	neg.f64 	%fd52, %fd51;
	fma.rn.f64 	%fd53, %fd38, %fd46, %fd52;
	fma.rn.f64 	%fd54, %fd38, %fd50, %fd53;
	fma.rn.f64 	%fd55, %fd40, %fd46, %fd54;
	add.f64 	%fd56, %fd51, %fd55;
	sub.f64 	%fd57, %fd51, %fd56;
	add.f64 	%fd58, %fd55, %fd57;
	add.f64 	%fd59, %fd20, %fd56;
	sub.f64 	%fd60, %fd20, %fd59;
	add.f64 	%fd61, %fd56, %fd60;
	add.f64 	%fd62, %fd58, %fd61;
	add.f64 	%fd63, %fd32, %fd62;
	add.f64 	%fd64, %fd59, %fd63;
	sub.f64 	%fd65, %fd59, %fd64;
	add.f64 	%fd66, %fd63, %fd65;
	xor.b32  	%r25, %r48, -2147483648;
	mov.b32 	%r26, 1127219200;
	mov.b64 	%fd67, {%r25, %r26};
	mov.b32 	%r27, -2147483648;
	mov.b64 	%fd68, {%r27, %r26};
	sub.f64 	%fd69, %fd67, %fd68;
	fma.rn.f64 	%fd70, %fd69, 0d3FE62E42FEFA39EF, %fd64;
	fma.rn.f64 	%fd71, %fd69, 0dBFE62E42FEFA39EF, %fd70;
	sub.f64 	%fd72, %fd71, %fd64;
	sub.f64 	%fd73, %fd66, %fd72;
	fma.rn.f64 	%fd74, %fd69, 0d3C7ABC9E3B39803F, %fd73;
	add.f64 	%fd75, %fd70, %fd74;
	sub.f64 	%fd76, %fd70, %fd75;
	add.f64 	%fd77, %fd74, %fd76;
	mov.f64 	%fd78, 0d4000000000000000;
	{
	.reg .b32 %temp; 
	mov.b64 	{%temp, %r28}, %fd78;
	}
	{
	.reg .b32 %temp; 
	mov.b64 	{%r29, %temp}, %fd78;
	}
	shl.b32 	%r30, %r28, 1;
	setp.gt.u32 	%p3, %r30, -33554433;
	and.b32  	%r31, %r28, -15728641;
	selp.b32 	%r32, %r31, %r28, %p3;
	mov.b64 	%fd79, {%r29, %r32};
	mul.rn.f64 	%fd80, %fd75, %fd79;
	neg.f64 	%fd81, %fd80;
	fma.rn.f64 	%fd82, %fd75, %fd79, %fd81;
	fma.rn.f64 	%fd83, %fd77, %fd79, %fd82;
	add.f64 	%fd4, %fd80, %fd83;
	sub.f64 	%fd84, %fd80, %fd4;
	add.f64 	%fd5, %fd83, %fd84;
	fma.rn.f64 	%fd85, %fd4, 0d3FF71547652B82FE, 0d4338000000000000;
	{
	.reg .b32 %temp; 
	mov.b64 	{%r13, %temp}, %fd85;
	}
	mov.f64 	%fd86, 0dC338000000000000;
	add.rn.f64 	%fd87, %fd85, %fd86;
	fma.rn.f64 	%fd88, %fd87, 0dBFE62E42FEFA39EF, %fd4;
	fma.rn.f64 	%fd89, %fd87, 0dBC7ABC9E3B39803F, %fd88;
	fma.rn.f64 	%fd90, %fd89, 0d3E5ADE1569CE2BDF, 0d3E928AF3FCA213EA;
	fma.rn.f64 	%fd91, %fd90, %fd89, 0d3EC71DEE62401315;
	fma.rn.f64 	%fd92, %fd91, %fd89, 0d3EFA01997C89EB71;
	fma.rn.f64 	%fd93, %fd92, %fd89, 0d3F2A01A014761F65;
	fma.rn.f64 	%fd94, %fd93, %fd89, 0d3F56C16C1852B7AF;
	fma.rn.f64 	%fd95, %fd94, %fd89, 0d3F81111111122322;
	fma.rn.f64 	%fd96, %fd95, %fd89, 0d3FA55555555502A1;
	fma.rn.f64 	%fd97, %fd96, %fd89, 0d3FC5555555555511;
	fma.rn.f64 	%fd98, %fd97, %fd89, 0d3FE000000000000B;
	fma.rn.f64 	%fd99, %fd98, %fd89, 0d3FF0000000000000;
	fma.rn.f64 	%fd100, %fd99, %fd89, 0d3FF0000000000000;
	{
	.reg .b32 %temp; 
	mov.b64 	{%r14, %temp}, %fd100;
	}
	{
	.reg .b32 %temp; 
	mov.b64 	{%temp, %r15}, %fd100;
	}
	shl.b32 	%r33, %r13, 20;
	add.s32 	%r34, %r33, %r15;
	mov.b64 	%fd108, {%r14, %r34};
	{
	.reg .b32 %temp; 
	mov.b64 	{%temp, %r35}, %fd4;
	}
	mov.b32 	%f2, %r35;
	abs.f32 	%f1, %f2;
	setp.lt.f32 	%p4, %f1, 0f4086232B;
	@%p4 bra 	$L__BB8_7;
	setp.lt.f64 	%p5, %fd4, 0d0000000000000000;
	add.f64 	%fd101, %fd4, 0d7FF0000000000000;
	selp.f64 	%fd108, 0d0000000000000000, %fd101, %p5;
	setp.geu.f32 	%p6, %f1, 0f40874800;
	@%p6 bra 	$L__BB8_7;
	shr.u32 	%r36, %r13, 31;
	add.s32 	%r37, %r13, %r36;
	shr.s32 	%r38, %r37, 1;
	shl.b32 	%r39, %r38, 20;
	add.s32 	%r40, %r15, %r39;
	mov.b64 	%fd102, {%r14, %r40};
	sub.s32 	%r41, %r13, %r38;
	shl.b32 	%r42, %r41, 20;
	add.s32 	%r43, %r42, 1072693248;
	mov.b32 	%r44, 0;
	mov.b64 	%fd103, {%r44, %r43};
	mul.f64 	%fd108, %fd103, %fd102;
$L__BB8_7:
	abs.f64 	%fd104, %fd108;
	setp.eq.f64 	%p7, %fd104, 0d7FF0000000000000;
	fma.rn.f64 	%fd105, %fd108, %fd5, %fd108;
	selp.f64 	%fd106, %fd108, %fd105, %p7;
	st.param.f64 	[func_retval0], %fd106;
	ret;

}


// ===== COMPILED SASS (sm_100) =====

	.target	sm_100

	.elftype	@"ET_EXEC"


//--------------------- .note.nv.tkinfo           --------------------------
	.section	.note.nv.tkinfo,"",@"SHT_NOTE"
	.sectionflags	@"SHF_NOTE_NV_TKINFO"
	.tkinfo
        /*0018*/ 	.word	0x00000002
        /*0030*/ 	.string	""
        /*0030*/ 	.string	"ptxas"
        /*0030*/ 	.string	"Cuda compilation tools, release 13.0, V13.0.88"
        /*0030*/ 	.string	"Build cuda_13.0.r13.0/compiler.36424714_0"
        /*0030*/ 	.string	"-arch sm_100 -m 64 "



//--------------------- .note.nv.cuinfo           --------------------------
	.section	.note.nv.cuinfo,"",@"SHT_NOTE"
	.sectionflags	@"SHF_NOTE_NV_CUINFO"
        /*0018*/ 	.short	0x0002
        /*001a*/ 	.short	0x0064
        /*001c*/ 	.short	0x0082
	.zero		2


//--------------------- .nv.info                  --------------------------
	.section	.nv.info,"",@"SHT_CUDA_INFO"
	.align	4


	//----- nvinfo : EIATTR_REGCOUNT
	.align		4
        /*0000*/ 	.byte	0x04, 0x2f
        /*0002*/ 	.short	(.L_3 - .L_2)
	.align		4
.L_2:
        /*0004*/ 	.word	index@(_Z17grayscaleOnDeviceiiPhS_)
        /*0008*/ 	.word	0x0000000a


	//----- nvinfo : EIATTR_FRAME_SIZE
	.align		4
.L_3:
        /*000c*/ 	.byte	0x04, 0x11
        /*000e*/ 	.short	(.L_5 - .L_4)
	.align		4
.L_4:
        /*0010*/ 	.word	index@(_Z17grayscaleOnDeviceiiPhS_)
        /*0014*/ 	.word	0x00000000


	//----- nvinfo : EIATTR_REGCOUNT
	.align		4
.L_5:
        /*0018*/ 	.byte	0x04, 0x2f
        /*001a*/ 	.short	(.L_7 - .L_6)
	.align		4
.L_6:
        /*001c*/ 	.word	index@(_Z19convolutionOnDeviceiiiPhPfS0_S_)
        /*0020*/ 	.word	0x00000020


	//----- nvinfo : EIATTR_FRAME_SIZE
	.align		4
.L_7:
        /*0024*/ 	.byte	0x04, 0x11
        /*0026*/ 	.short	(.L_9 - .L_8)
	.align		4
.L_8:
        /*0028*/ 	.word	index@($_Z19convolutionOnDeviceiiiPhPfS0_S_$__internal_accurate_pow)
        /*002c*/ 	.word	0x00000000


	//----- nvinfo : EIATTR_FRAME_SIZE
	.align		4
.L_9:
        /*0030*/ 	.byte	0x04, 0x11
        /*0032*/ 	.short	(.L_11 - .L_10)
	.align		4
.L_10:
        /*0034*/ 	.word	index@($__internal_2_$__cuda_sm20_dsqrt_rn_f64_mediumpath_v1)
        /*0038*/ 	.word	0x00000000


	//----- nvinfo : EIATTR_FRAME_SIZE
	.align		4
.L_11:
        /*003c*/ 	.byte	0x04, 0x11
        /*003e*/ 	.short	(.L_13 - .L_12)
	.align		4
.L_12:
        /*0040*/ 	.word	index@(_Z19convolutionOnDeviceiiiPhPfS0_S_)
        /*0044*/ 	.word	0x00000000


	//----- nvinfo : EIATTR_REGCOUNT
	.align		4
.L_13:
        /*0048*/ 	.byte	0x04, 0x2f
        /*004a*/ 	.short	(.L_15 - .L_14)
	.align		4
.L_14:
        /*004c*/ 	.word	index@(_Z23convolutionOnDeviceOpt1iiiPhS_)
        /*0050*/ 	.word	0x0000001f


	//----- nvinfo : EIATTR_FRAME_SIZE
	.align		4
.L_15:
        /*0054*/ 	.byte	0x04, 0x11
        /*0056*/ 	.short	(.L_17 - .L_16)
	.align		4
.L_16:
        /*0058*/ 	.word	index@($_Z23convolutionOnDeviceOpt1iiiPhS_$__internal_accurate_pow)
        /*005c*/ 	.word	0x00000000


	//----- nvinfo : EIATTR_FRAME_SIZE
	.align		4
.L_17:
        /*0060*/ 	.byte	0x04, 0x11
        /*0062*/ 	.short	(.L_19 - .L_18)
	.align		4
.L_18:
        /*0064*/ 	.word	index@($__internal_1_$__cuda_sm20_dsqrt_rn_f64_mediumpath_v1)
        /*0068*/ 	.word	0x00000000


	//----- nvinfo : EIATTR_FRAME_SIZE
	.align		4
.L_19:
        /*006c*/ 	.byte	0x04, 0x11
        /*006e*/ 	.short	(.L_21 - .L_20)
	.align		4
.L_20:
        /*0070*/ 	.word	index@(_Z23convolutionOnDeviceOpt1iiiPhS_)
        /*0074*/ 	.word	0x00000000


	//----- nvinfo : EIATTR_REGCOUNT
	.align		4
.L_21:
        /*0078*/ 	.byte	0x04, 0x2f
        /*007a*/ 	.short	(.L_23 - .L_22)
	.align		4
.L_22:
        /*007c*/ 	.word	index@(_Z19minEnergiesOnDeviceiiPhS_S_)
        /*0080*/ 	.word	0x00000004


	//----- nvinfo : EIATTR_FRAME_SIZE
	.align		4
.L_23:
        /*0084*/ 	.byte	0x04, 0x11
        /*0086*/ 	.short	(.L_25 - .L_24)
	.align		4
.L_24:
        /*0088*/ 	.word	index@(_Z19minEnergiesOnDeviceiiPhS_S_)
        /*008c*/ 	.word	0x00000000


	//----- nvinfo : EIATTR_REGCOUNT
	.align		4
.L_25:
        /*0090*/ 	.byte	0x04, 0x2f
        /*0092*/ 	.short	(.L_27 - .L_26)
	.align		4
.L_26:
        /*0094*/ 	.word	index@(_Z20vMinEnergiesOnDeviceiiPhPi)
        /*0098*/ 	.word	0x00000020


	//----- nvinfo : EIATTR_FRAME_SIZE
	.align		4
.L_27:
        /*009c*/ 	.byte	0x04, 0x11
        /*009e*/ 	.short	(.L_29 - .L_28)
	.align		4
.L_28:
        /*00a0*/ 	.word	index@(_Z20vMinEnergiesOnDeviceiiPhPi)
        /*00a4*/ 	.word	0x00000000


	//----- nvinfo : EIATTR_REGCOUNT
	.align		4
.L_29:
        /*00a8*/ 	.byte	0x04, 0x2f
        /*00aa*/ 	.short	(.L_31 - .L_30)
	.align		4
.L_30:
        /*00ac*/ 	.word	index@(_Z24minSeamBacktrackOnDeviceiiPhPi)
        /*00b0*/ 	.word	0x00000004


	//----- nvinfo : EIATTR_FRAME_SIZE
	.align		4
.L_31:
        /*00b4*/ 	.byte	0x04, 0x11
        /*00b6*/ 	.short	(.L_33 - .L_32)
	.align		4
.L_32:
        /*00b8*/ 	.word	index@(_Z24minSeamBacktrackOnDeviceiiPhPi)
        /*00bc*/ 	.word	0x00000000


	//----- nvinfo : EIATTR_REGCOUNT
	.align		4
.L_33:
        /*00c0*/ 	.byte	0x04, 0x2f
        /*00c2*/ 	.short	(.L_35 - .L_34)
	.align		4
.L_34:
        /*00c4*/ 	.word	index@(_Z21removeMinSeamOnDeviceiiPhPiS_)
        /*00c8*/ 	.word	0x0000001c


	//----- nvinfo : EIATTR_FRAME_SIZE
	.align		4
.L_35:
        /*00cc*/ 	.byte	0x04, 0x11
        /*00ce*/ 	.short	(.L_37 - .L_36)
	.align		4
.L_36:
        /*00d0*/ 	.word	index@(_Z21removeMinSeamOnDeviceiiPhPiS_)
        /*00d4*/ 	.word	0x00000000


	//----- nvinfo : EIATTR_REGCOUNT
	.align		4
.L_37:
        /*00d8*/ 	.byte	0x04, 0x2f
        /*00da*/ 	.short	(.L_39 - .L_38)
	.align		4
.L_38:
        /*00dc*/ 	.word	index@(_Z23convolutionOnDeviceOpt2iiiiiPhPfS0_S_)
        /*00e0*/ 	.word	0x00000020


	//----- nvinfo : EIATTR_FRAME_SIZE
	.align		4
.L_39:
        /*00e4*/ 	.byte	0x04, 0x11
        /*00e6*/ 	.short	(.L_41 - .L_40)
	.align		4
.L_40:
        /*00e8*/ 	.word	index@($_Z23convolutionOnDeviceOpt2iiiiiPhPfS0_S_$__internal_accurate_pow)
        /*00ec*/ 	.word	0x00000000


	//----- nvinfo : EIATTR_FRAME_SIZE
	.align		4
.L_41:
        /*00f0*/ 	.byte	0x04, 0x11
        /*00f2*/ 	.short	(.L_43 - .L_42)
	.align		4
.L_42:
        /*00f4*/ 	.word	index@($__internal_0_$__cuda_sm20_dsqrt_rn_f64_mediumpath_v1)
        /*00f8*/ 	.word	0x00000000


	//----- nvinfo : EIATTR_FRAME_SIZE
	.align		4
.L_43:
        /*00fc*/ 	.byte	0x04, 0x11
        /*00fe*/ 	.short	(.L_45 - .L_44)
	.align		4
.L_44:
        /*0100*/ 	.word	index@(_Z23convolutionOnDeviceOpt2iiiiiPhPfS0_S_)
        /*0104*/ 	.word	0x00000000


	//----- nvinfo : EIATTR_MIN_STACK_SIZE
	.align		4
.L_45:
        /*0108*/ 	.byte	0x04, 0x12
        /*010a*/ 	.short	(.L_47 - .L_46)
	.align		4
.L_46:
        /*010c*/ 	.word	index@(_Z23convolutionOnDeviceOpt2iiiiiPhPfS0_S_)
        /*0110*/ 	.word	0x00000000


	//----- nvinfo : EIATTR_MIN_STACK_SIZE
	.align		4
.L_47:
        /*0114*/ 	.byte	0x04, 0x12
        /*0116*/ 	.short	(.L_49 - .L_48)
	.align		4
.L_48:
        /*0118*/ 	.word	index@(_Z21removeMinSeamOnDeviceiiPhPiS_)
        /*011c*/ 	.word	0x00000000


	//----- nvinfo : EIATTR_MIN_STACK_SIZE
	.align		4
.L_49:
        /*0120*/ 	.byte	0x04, 0x12
        /*0122*/ 	.short	(.L_51 - .L_50)
	.align		4
.L_50:
        /*0124*/ 	.word	index@(_Z24minSeamBacktrackOnDeviceiiPhPi)
        /*0128*/ 	.word	0x00000000


	//----- nvinfo : EIATTR_MIN_STACK_SIZE
	.align		4
.L_51:
        /*012c*/ 	.byte	0x04, 0x12
        /*012e*/ 	.short	(.L_53 - .L_52)
	.align		4
.L_52:
        /*0130*/ 	.word	index@(_Z20vMinEnergiesOnDeviceiiPhPi)
        /*0134*/ 	.word	0x00000000


	//----- nvinfo : EIATTR_MIN_STACK_SIZE
	.align		4
.L_53:
        /*0138*/ 	.byte	0x04, 0x12
        /*013a*/ 	.short	(.L_55 - .L_54)
	.align		4
.L_54:
        /*013c*/ 	.word	index@(_Z19minEnergiesOnDeviceiiPhS_S_)
        /*0140*/ 	.word	0x00000000


	//----- nvinfo : EIATTR_MIN_STACK_SIZE
	.align		4
.L_55:
        /*0144*/ 	.byte	0x04, 0x12
        /*0146*/ 	.short	(.L_57 - .L_56)
	.align		4
.L_56:
        /*0148*/ 	.word	index@(_Z23convolutionOnDeviceOpt1iiiPhS_)
        /*014c*/ 	.word	0x00000000


	//----- nvinfo : EIATTR_MIN_STACK_SIZE
	.align		4
.L_57:
        /*0150*/ 	.byte	0x04, 0x12
        /*0152*/ 	.short	(.L_59 - .L_58)
	.align		4
.L_58:
        /*0154*/ 	.word	index@(_Z19convolutionOnDeviceiiiPhPfS0_S_)
        /*0158*/ 	.word	0x00000000


	//----- nvinfo : EIATTR_MIN_STACK_SIZE
	.align		4
.L_59:
        /*015c*/ 	.byte	0x04, 0x12
        /*015e*/ 	.short	(.L_61 - .L_60)
	.align		4
.L_60:
        /*0160*/ 	.word	index@(_Z17grayscaleOnDeviceiiPhS_)
        /*0164*/ 	.word	0x00000000
.L_61:


//--------------------- .nv.compat                --------------------------
	.section	.nv.compat,"",@"SHT_CUDA_COMPAT_INFO"
	.align	4
        /*0000*/ 	.byte	0x02, 0x09, 0x00, 0x00, 0x02, 0x02, 0x01, 0x00, 0x02, 0x05, 0x05, 0x00, 0x03, 0x07, 0x01, 0x01
        /*0010*/ 	.byte	0x02, 0x03, 0x00, 0x00, 0x02, 0x06, 0x01, 0x00, 0x04, 0x0b, 0x08, 0x00, 0x01, 0x00, 0x00, 0x00
        /*0020*/ 	.byte	0x00, 0x00, 0x00, 0x00


//--------------------- .nv.info._Z23convolutionOnDeviceOpt2iiiiiPhPfS0_S_ --------------------------
	.section	.nv.info._Z23convolutionOnDeviceOpt2iiiiiPhPfS0_S_,"",@"SHT_CUDA_INFO"
	.sectionflags	@""
	.align	4


	//----- nvinfo : EIATTR_CUDA_API_VERSION
	.align		4
        /*0000*/ 	.byte	0x04, 0x37
        /*0002*/ 	.short	(.L_63 - .L_62)
.L_62:
        /*0004*/ 	.word	0x00000082


	//----- nvinfo : EIATTR_KPARAM_INFO
	.align		4
.L_63:
        /*0008*/ 	.byte	0x04, 0x17
        /*000a*/ 	.short	(.L_65 - .L_64)
.L_64:
        /*000c*/ 	.word	0x00000000
        /*0010*/ 	.short	0x0008
        /*0012*/ 	.short	0x0030
        /*0014*/ 	.byte	0x00, 0xf5, 0x21, 0x00


	//----- nvinfo : EIATTR_KPARAM_INFO
	.align		4
.L_65:
        /*0018*/ 	.byte	0x04, 0x17
        /*001a*/ 	.short	(.L_67 - .L_66)
.L_66:
        /*001c*/ 	.word	0x00000000
        /*0020*/ 	.short	0x0007
        /*0022*/ 	.short	0x0028
        /*0024*/ 	.byte	0x00, 0xf5, 0x21, 0x00


	//----- nvinfo : EIATTR_KPARAM_INFO
	.align		4
.L_67:
        /*0028*/ 	.byte	0x04, 0x17
        /*002a*/ 	.short	(.L_69 - .L_68)
.L_68:
        /*002c*/ 	.word	0x00000000
        /*0030*/ 	.short	0x0006
        /*0032*/ 	.short	0x0020
        /*0034*/ 	.byte	0x00, 0xf5, 0x21, 0x00


	//----- nvinfo : EIATTR_KPARAM_INFO
	.align		4
.L_69:
        /*0038*/ 	.byte	0x04, 0x17
        /*003a*/ 	.short	(.L_71 - .L_70)
.L_70:
        /*003c*/ 	.word	0x00000000
        /*0040*/ 	.short	0x0005
        /*0042*/ 	.short	0x0018
        /*0044*/ 	.byte	0x00, 0xf5, 0x21, 0x00


	//----- nvinfo : EIATTR_KPARAM_INFO
	.align		4
.L_71:
        /*0048*/ 	.byte	0x04, 0x17
        /*004a*/ 	.short	(.L_73 - .L_72)
.L_72:
        /*004c*/ 	.word	0x00000000
        /*0050*/ 	.short	0x0004
        /*0052*/ 	.short	0x0010
        /*0054*/ 	.byte	0x00, 0xf0, 0x11, 0x00


	//----- nvinfo : EIATTR_KPARAM_INFO
	.align		4
.L_73:
        /*0058*/ 	.byte	0x04, 0x17
        /*005a*/ 	.short	(.L_75 - .L_74)
.L_74:
        /*005c*/ 	.word	0x00000000
        /*0060*/ 	.short	0x0003
        /*0062*/ 	.short	0x000c
        /*0064*/ 	.byte	0x00, 0xf0, 0x11, 0x00


	//----- nvinfo : EIATTR_KPARAM_INFO
	.align		4
.L_75:
        /*0068*/ 	.byte	0x04, 0x17
        /*006a*/ 	.short	(.L_77 - .L_76)
.L_76:
        /*006c*/ 	.word	0x00000000
        /*0070*/ 	.short	0x0002
        /*0072*/ 	.short	0x0008
        /*0074*/ 	.byte	0x00, 0xf0, 0x11, 0x00


	//----- nvinfo : EIATTR_KPARAM_INFO
	.align		4
.L_77:
        /*0078*/ 	.byte	0x04, 0x17
        /*007a*/ 	.short	(.L_79 - .L_78)
.L_78:
        /*007c*/ 	.word	0x00000000
        /*0080*/ 	.short	0x0001
        /*0082*/ 	.short	0x0004
        /*0084*/ 	.byte	0x00, 0xf0, 0x11, 0x00


	//----- nvinfo : EIATTR_KPARAM_INFO
	.align		4
.L_79:
        /*0088*/ 	.byte	0x04, 0x17
        /*008a*/ 	.short	(.L_81 - .L_80)
.L_80:
        /*008c*/ 	.word	0x00000000
        /*0090*/ 	.short	0x0000
        /*0092*/ 	.short	0x0000
        /*0094*/ 	.byte	0x00, 0xf0, 0x11, 0x00


	//----- nvinfo : EIATTR_SPARSE_MMA_MASK
	.align		4
.L_81:
        /*0098*/ 	.byte	0x03, 0x50
        /*009a*/ 	.short	0x0000


	//----- nvinfo : EIATTR_MAXREG_COUNT
	.align		4
        /*009c*/ 	.byte	0x03, 0x1b
        /*009e*/ 	.short	0x00ff


	//----- nvinfo : EIATTR_MERCURY_ISA_VERSION
	.align		4
        /*00a0*/ 	.byte	0x03, 0x5f
        /*00a2*/ 	.short	0x0101


	//----- nvinfo : EIATTR_VRC_CTA_INIT_COUNT
	.align		4
        /*00a4*/ 	.byte	0x02, 0x4a
	.zero		1
	.zero		1


	//----- nvinfo : EIATTR_EXIT_INSTR_OFFSETS
	.align		4
        /*00a8*/ 	.byte	0x04, 0x1c
        /*00aa*/ 	.short	(.L_83 - .L_82)


	//   ....[0]....
.L_82:
        /*00ac*/ 	.word	0x000000e0


	//   ....[1]....
        /*00b0*/ 	.word	0x00000130


	//   ....[2]....
        /*00b4*/ 	.word	0x00001990


	//----- nvinfo : EIATTR_CRS_STACK_SIZE
	.align		4
.L_83:
        /*00b8*/ 	.byte	0x04, 0x1e
        /*00ba*/ 	.short	(.L_85 - .L_84)
.L_84:
        /*00bc*/ 	.word	0x00000000


	//----- nvinfo : EIATTR_CBANK_PARAM_SIZE
	.align		4
.L_85:
        /*00c0*/ 	.byte	0x03, 0x19
        /*00c2*/ 	.short	0x0038


	//----- nvinfo : EIATTR_PARAM_CBANK
	.align		4
        /*00c4*/ 	.byte	0x04, 0x0a
        /*00c6*/ 	.short	(.L_87 - .L_86)
	.align		4
.L_86:
        /*00c8*/ 	.word	index@(.nv.constant0._Z23convolutionOnDeviceOpt2iiiiiPhPfS0_S_)
        /*00cc*/ 	.short	0x0380
        /*00ce*/ 	.short	0x0038


	//----- nvinfo : EIATTR_SW_WAR
	.align		4
.L_87:
        /*00d0*/ 	.byte	0x04, 0x36
        /*00d2*/ 	.short	(.L_89 - .L_88)
.L_88:
        /*00d4*/ 	.word	0x00000008
.L_89:


//--------------------- .nv.info._Z21removeMinSeamOnDeviceiiPhPiS_ --------------------------
	.section	.nv.info._Z21removeMinSeamOnDeviceiiPhPiS_,"",@"SHT_CUDA_INFO"
	.sectionflags	@""
	.align	4


	//----- nvinfo : EIATTR_CUDA_API_VERSION
	.align		4
        /*0000*/ 	.byte	0x04, 0x37
        /*0002*/ 	.short	(.L_91 - .L_90)
.L_90:
        /*0004*/ 	.word	0x00000082


	//----- nvinfo : EIATTR_KPARAM_INFO
	.align		4
.L_91:
        /*0008*/ 	.byte	0x04, 0x17
        /*000a*/ 	.short	(.L_93 - .L_92)
.L_92:
        /*000c*/ 	.word	0x00000000
        /*0010*/ 	.short	0x0004
        /*0012*/ 	.short	0x0018
        /*0014*/ 	.byte	0x00, 0xf5, 0x21, 0x00


	//----- nvinfo : EIATTR_KPARAM_INFO
	.align		4
.L_93:
        /*0018*/ 	.byte	0x04, 0x17
        /*001a*/ 	.short	(.L_95 - .L_94)
.L_94:
        /*001c*/ 	.word	0x00000000
        /*0020*/ 	.short	0x0003
        /*0022*/ 	.short	0x0010
        /*0024*/ 	.byte	0x00, 0xf5, 0x21, 0x00


	//----- nvinfo : EIATTR_KPARAM_INFO
	.align		4
.L_95:
        /*0028*/ 	.byte	0x04, 0x17
        /*002a*/ 	.short	(.L_97 - .L_96)
.L_96:
        /*002c*/ 	.word	0x00000000
        /*0030*/ 	.short	0x0002
        /*0032*/ 	.short	0x0008
        /*0034*/ 	.byte	0x00, 0xf5, 0x21, 0x00


	//----- nvinfo : EIATTR_KPARAM_INFO
	.align		4
.L_97:
        /*0038*/ 	.byte	0x04, 0x17
        /*003a*/ 	.short	(.L_99 - .L_98)
.L_98:
        /*003c*/ 	.word	0x00000000
        /*0040*/ 	.short	0x0001
        /*0042*/ 	.short	0x0004
        /*0044*/ 	.byte	0x00, 0xf0, 0x11, 0x00


	//----- nvinfo : EIATTR_KPARAM_INFO
	.align		4
.L_99:
        /*0048*/ 	.byte	0x04, 0x17
        /*004a*/ 	.short	(.L_101 - .L_100)
.L_100:
        /*004c*/ 	.word	0x00000000
        /*0050*/ 	.short	0x0000
        /*0052*/ 	.short	0x0000
        /*0054*/ 	.byte	0x00, 0xf0, 0x11, 0x00


	//----- nvinfo : EIATTR_SPARSE_MMA_MASK
	.align		4
.L_101:
        /*0058*/ 	.byte	0x03, 0x50
        /*005a*/ 	.short	0x0000


	//----- nvinfo : EIATTR_MAXREG_COUNT
	.align		4
        /*005c*/ 	.byte	0x03, 0x1b
        /*005e*/ 	.short	0x00ff


	//----- nvinfo : EIATTR_MERCURY_ISA_VERSION
	.align		4
        /*0060*/ 	.byte	0x03, 0x5f
        /*0062*/ 	.short	0x0101


	//----- nvinfo : EIATTR_VRC_CTA_INIT_COUNT
	.align		4
        /*0064*/ 	.byte	0x02, 0x4a
	.zero		1
	.zero		1


	//----- nvinfo : EIATTR_EXIT_INSTR_OFFSETS
	.align		4
        /*0068*/ 	.byte	0x04, 0x1c
        /*006a*/ 	.short	(.L_103 - .L_102)


	//   ....[0]....
.L_102:
        /*006c*/ 	.word	0x00000070


	//   ....[1]....
        /*0070*/ 	.word	0x000000a0


	//   ....[2]....
        /*0074*/ 	.word	0x000007b0


	//   ....[3]....
        /*0078*/ 	.word	0x00000930


	//   ....[4]....
        /*007c*/ 	.word	0x00000950


	//   ....[5]....
        /*0080*/ 	.word	0x00000a40


	//----- nvinfo : EIATTR_CRS_STACK_SIZE
	.align		4
.L_103:
        /*0084*/ 	.byte	0x04, 0x1e
        /*0086*/ 	.short	(.L_105 - .L_104)
.L_104:
        /*0088*/ 	.word	0x00000000


	//----- nvinfo : EIATTR_CBANK_PARAM_SIZE
	.align		4
.L_105:
        /*008c*/ 	.byte	0x03, 0x19
        /*008e*/ 	.short	0x0020


	//----- nvinfo : EIATTR_PARAM_CBANK
	.align		4
        /*0090*/ 	.byte	0x04, 0x0a
        /*0092*/ 	.short	(.L_107 - .L_106)
	.align		4
.L_106:
        /*0094*/ 	.word	index@(.nv.constant0._Z21removeMinSeamOnDeviceiiPhPiS_)
        /*0098*/ 	.short	0x0380
        /*009a*/ 	.short	0x0020


	//----- nvinfo : EIATTR_SW_WAR
	.align		4
.L_107:
        /*009c*/ 	.byte	0x04, 0x36
        /*009e*/ 	.short	(.L_109 - .L_108)
.L_108:
        /*00a0*/ 	.word	0x00000008
.L_109:


//--------------------- .nv.info._Z24minSeamBacktrackOnDeviceiiPhPi --------------------------
	.section	.nv.info._Z24minSeamBacktrackOnDeviceiiPhPi,"",@"SHT_CUDA_INFO"
	.sectionflags	@""
	.align	4


	//----- nvinfo : EIATTR_CUDA_API_VERSION
	.align		4
        /*0000*/ 	.byte	0x04, 0x37
        /*0002*/ 	.short	(.L_111 - .L_110)
.L_110:
        /*0004*/ 	.word	0x00000082


	//----- nvinfo : EIATTR_KPARAM_INFO
	.align		4
.L_111:
        /*0008*/ 	.byte	0x04, 0x17
        /*000a*/ 	.short	(.L_113 - .L_112)
.L_112:
        /*000c*/ 	.word	0x00000000
        /*0010*/ 	.short	0x0003
        /*0012*/ 	.short	0x0010
        /*0014*/ 	.byte	0x00, 0xf5, 0x21, 0x00


	//----- nvinfo : EIATTR_KPARAM_INFO
	.align		4
.L_113:
        /*0018*/ 	.byte	0x04, 0x17
        /*001a*/ 	.short	(.L_115 - .L_114)
.L_114:
        /*001c*/ 	.word	0x00000000
        /*0020*/ 	.short	0x0002
        /*0022*/ 	.short	0x0008
        /*0024*/ 	.byte	0x00, 0xf5, 0x21, 0x00


	//----- nvinfo : EIATTR_KPARAM_INFO
	.align		4
.L_115:
        /*0028*/ 	.byte	0x04, 0x17
        /*002a*/ 	.short	(.L_117 - .L_116)
.L_116:
        /*002c*/ 	.word	0x00000000
        /*0030*/ 	.short	0x0001
        /*0032*/ 	.short	0x0004
        /*0034*/ 	.byte	0x00, 0xf0, 0x11, 0x00


	//----- nvinfo : EIATTR_KPARAM_INFO
	.align		4
.L_117:
        /*0038*/ 	.byte	0x04, 0x17
        /*003a*/ 	.short	(.L_119 - .L_118)
.L_118:
        /*003c*/ 	.word	0x00000000
        /*0040*/ 	.short	0x0000
        /*0042*/ 	.short	0x0000
        /*0044*/ 	.byte	0x00, 0xf0, 0x11, 0x00


	//----- nvinfo : EIATTR_SPARSE_MMA_MASK
	.align		4
.L_119:
        /*0048*/ 	.byte	0x03, 0x50
        /*004a*/ 	.short	0x0000


	//----- nvinfo : EIATTR_MAXREG_COUNT
	.align		4
        /*004c*/ 	.byte	0x03, 0x1b
        /*004e*/ 	.short	0x00ff


	//----- nvinfo : EIATTR_MERCURY_ISA_VERSION
	.align		4
        /*0050*/ 	.byte	0x03, 0x5f
        /*0052*/ 	.short	0x0101


	//----- nvinfo : EIATTR_VRC_CTA_INIT_COUNT
	.align		4
        /*0054*/ 	.byte	0x02, 0x4a
	.zero		1
	.zero		1


	//----- nvinfo : EIATTR_EXIT_INSTR_OFFSETS
	.align		4
        /*0058*/ 	.byte	0x04, 0x1c
        /*005a*/ 	.short	(.L_121 - .L_120)


	//   ....[0]....
.L_120:
        /*005c*/ 	.word	0x00000010


	//----- nvinfo : EIATTR_CBANK_PARAM_SIZE
	.align		4
.L_121:
        /*0060*/ 	.byte	0x03, 0x19
        /*0062*/ 	.short	0x0018


	//----- nvinfo : EIATTR_PARAM_CBANK
	.align		4
        /*0064*/ 	.byte	0x04, 0x0a
        /*0066*/ 	.short	(.L_123 - .L_122)
	.align		4
.L_122:
        /*0068*/ 	.word	index@(.nv.constant0._Z24minSeamBacktrackOnDeviceiiPhPi)
        /*006c*/ 	.short	0x0380
        /*006e*/ 	.short	0x0018


	//----- nvinfo : EIATTR_SW_WAR
	.align		4
.L_123:
        /*0070*/ 	.byte	0x04, 0x36
        /*0072*/ 	.short	(.L_125 - .L_124)
.L_124:
        /*0074*/ 	.word	0x00000008
.L_125:


//--------------------- .nv.info._Z20vMinEnergiesOnDeviceiiPhPi --------------------------
	.section	.nv.info._Z20vMinEnergiesOnDeviceiiPhPi,"",@"SHT_CUDA_INFO"
	.sectionflags	@""
	.align	4


	//----- nvinfo : EIATTR_CUDA_API_VERSION
	.align		4
        /*0000*/ 	.byte	0x04, 0x37
        /*0002*/ 	.short	(.L_127 - .L_126)
.L_126:
        /*0004*/ 	.word	0x00000082


	//----- nvinfo : EIATTR_KPARAM_INFO
	.align		4
.L_127:
        /*0008*/ 	.byte	0x04, 0x17
        /*000a*/ 	.short	(.L_129 - .L_128)
.L_128:
        /*000c*/ 	.word	0x00000000
        /*0010*/ 	.short	0x0003
        /*0012*/ 	.short	0x0010
        /*0014*/ 	.byte	0x00, 0xf5, 0x21, 0x00


	//----- nvinfo : EIATTR_KPARAM_INFO
	.align		4
.L_129:
        /*0018*/ 	.byte	0x04, 0x17
        /*001a*/ 	.short	(.L_131 - .L_130)
.L_130:
        /*001c*/ 	.word	0x00000000
        /*0020*/ 	.short	0x0002
        /*0022*/ 	.short	0x0008
        /*0024*/ 	.byte	0x00, 0xf5, 0x21, 0x00


	//----- nvinfo : EIATTR_KPARAM_INFO
	.align		4
.L_131:
        /*0028*/ 	.byte	0x04, 0x17
        /*002a*/ 	.short	(.L_133 - .L_132)
.L_132:
        /*002c*/ 	.word	0x00000000
        /*0030*/ 	.short	0x0001
        /*0032*/ 	.short	0x0004
        /*0034*/ 	.byte	0x00, 0xf0, 0x11, 0x00


	//----- nvinfo : EIATTR_KPARAM_INFO
	.align		4
.L_133:
        /*0038*/ 	.byte	0x04, 0x17
        /*003a*/ 	.short	(.L_135 - .L_134)
.L_134:
        /*003c*/ 	.word	0x00000000
        /*0040*/ 	.short	0x0000
        /*0042*/ 	.short	0x0000
        /*0044*/ 	.byte	0x00, 0xf0, 0x11, 0x00


	//----- nvinfo : EIATTR_SPARSE_MMA_MASK
	.align		4
.L_135:
        /*0048*/ 	.byte	0x03, 0x50
        /*004a*/ 	.short	0x0000


	//----- nvinfo : EIATTR_MAXREG_COUNT
	.align		4
        /*004c*/ 	.byte	0x03, 0x1b
        /*004e*/ 	.short	0x00ff


	//----- nvinfo : EIATTR_MERCURY_ISA_VERSION
	.align		4
        /*0050*/ 	.byte	0x03, 0x5f
        /*0052*/ 	.short	0x0101


	//----- nvinfo : EIATTR_VRC_CTA_INIT_COUNT
	.align		4
        /*0054*/ 	.byte	0x02, 0x4a
	.zero		1
	.zero		1


	//----- nvinfo : EIATTR_EXIT_INSTR_OFFSETS
	.align		4
        /*0058*/ 	.byte	0x04, 0x1c
        /*005a*/ 	.short	(.L_137 - .L_136)


	//   ....[0]....
.L_136:
        /*005c*/ 	.word	0x00000070


	//   ....[1]....
        /*0060*/ 	.word	0x00000a00


	//----- nvinfo : EIATTR_CBANK_PARAM_SIZE
	.align		4
.L_137:
        /*0064*/ 	.byte	0x03, 0x19
        /*0066*/ 	.short	0x0018


	//----- nvinfo : EIATTR_PARAM_CBANK
	.align		4
        /*0068*/ 	.byte	0x04, 0x0a
        /*006a*/ 	.short	(.L_139 - .L_138)
	.align		4
.L_138:
        /*006c*/ 	.word	index@(.nv.constant0._Z20vMinEnergiesOnDeviceiiPhPi)
        /*0070*/ 	.short	0x0380
        /*0072*/ 	.short	0x0018


	//----- nvinfo : EIATTR_SW_WAR
	.align		4
.L_139:
        /*0074*/ 	.byte	0x04, 0x36
        /*0076*/ 	.short	(.L_141 - .L_140)
.L_140:
        /*0078*/ 	.word	0x00000008
.L_141:


//--------------------- .nv.info._Z19minEnergiesOnDeviceiiPhS_S_ --------------------------
	.section	.nv.info._Z19minEnergiesOnDeviceiiPhS_S_,"",@"SHT_CUDA_INFO"
	.sectionflags	@""
	.align	4


	//----- nvinfo : EIATTR_CUDA_API_VERSION
	.align		4
        /*0000*/ 	.byte	0x04, 0x37
        /*0002*/ 	.short	(.L_143 - .L_142)
.L_142:
        /*0004*/ 	.word	0x00000082


	//----- nvinfo : EIATTR_KPARAM_INFO
	.align		4
.L_143:
        /*0008*/ 	.byte	0x04, 0x17
        /*000a*/ 	.short	(.L_145 - .L_144)
.L_144:
        /*000c*/ 	.word	0x00000000
        /*0010*/ 	.short	0x0004
        /*0012*/ 	.short	0x0018
        /*0014*/ 	.byte	0x00, 0xf5, 0x21, 0x00


	//----- nvinfo : EIATTR_KPARAM_INFO
	.align		4
.L_145:
        /*0018*/ 	.byte	0x04, 0x17
        /*001a*/ 	.short	(.L_147 - .L_146)
.L_146:
        /*001c*/ 	.word	0x00000000
        /*0020*/ 	.short	0x0003
        /*0022*/ 	.short	0x0010
        /*0024*/ 	.byte	0x00, 0xf5, 0x21, 0x00


	//----- nvinfo : EIATTR_KPARAM_INFO
	.align		4
.L_147:
        /*0028*/ 	.byte	0x04, 0x17
        /*002a*/ 	.short	(.L_149 - .L_148)
.L_148:
        /*002c*/ 	.word	0x00000000
        /*0030*/ 	.short	0x0002
        /*0032*/ 	.short	0x0008
        /*0034*/ 	.byte	0x00, 0xf5, 0x21, 0x00


	//----- nvinfo : EIATTR_KPARAM_INFO
	.align		4
.L_149:
        /*0038*/ 	.byte	0x04, 0x17
        /*003a*/ 	.short	(.L_151 - .L_150)
.L_150:
        /*003c*/ 	.word	0x00000000
        /*0040*/ 	.short	0x0001
        /*0042*/ 	.short	0x0004
        /*0044*/ 	.byte	0x00, 0xf0, 0x11, 0x00


	//----- nvinfo : EIATTR_KPARAM_INFO
	.align		4
.L_151:
        /*0048*/ 	.byte	0x04, 0x17
        /*004a*/ 	.short	(.L_153 - .L_152)
.L_152:
        /*004c*/ 	.word	0x00000000
        /*0050*/ 	.short	0x0000
        /*0052*/ 	.short	0x0000
        /*0054*/ 	.byte	0x00, 0xf0, 0x11, 0x00


	//----- nvinfo : EIATTR_SPARSE_MMA_MASK
	.align		4
.L_153:
        /*0058*/ 	.byte	0x03, 0x50
        /*005a*/ 	.short	0x0000


	//----- nvinfo : EIATTR_MAXREG_COUNT
	.align		4
        /*005c*/ 	.byte	0x03, 0x1b
        /*005e*/ 	.short	0x00ff


	//----- nvinfo : EIATTR_MERCURY_ISA_VERSION
	.align		4
        /*0060*/ 	.byte	0x03, 0x5f
        /*0062*/ 	.short	0x0101


	//----- nvinfo : EIATTR_VRC_CTA_INIT_COUNT
	.align		4
        /*0064*/ 	.byte	0x02, 0x4a
	.zero		1
	.zero		1


	//----- nvinfo : EIATTR_EXIT_INSTR_OFFSETS
	.align		4
        /*0068*/ 	.byte	0x04, 0x1c
        /*006a*/ 	.short	(.L_155 - .L_154)


	//   ....[0]....
.L_154:
        /*006c*/ 	.word	0x00000010


	//----- nvinfo : EIATTR_CBANK_PARAM_SIZE
	.align		4
.L_155:
        /*0070*/ 	.byte	0x03, 0x19
        /*0072*/ 	.short	0x0020


	//----- nvinfo : EIATTR_PARAM_CBANK
	.align		4
        /*0074*/ 	.byte	0x04, 0x0a
        /*0076*/ 	.short	(.L_157 - .L_156)
	.align		4
.L_156:
        /*0078*/ 	.word	index@(.nv.constant0._Z19minEnergiesOnDeviceiiPhS_S_)
        /*007c*/ 	.short	0x0380
        /*007e*/ 	.short	0x0020


	//----- nvinfo : EIATTR_SW_WAR
	.align		4
.L_157:
        /*0080*/ 	.byte	0x04, 0x36
        /*0082*/ 	.short	(.L_159 - .L_158)
.L_158:
        /*0084*/ 	.word	0x00000008
.L_159:


//--------------------- .nv.info._Z23convolutionOnDeviceOpt1iiiPhS_ --------------------------
	.section	.nv.info._Z23convolutionOnDeviceOpt1iiiPhS_,"",@"SHT_CUDA_INFO"
	.sectionflags	@""
	.align	4


	//----- nvinfo : EIATTR_CUDA_API_VERSION
	.align		4
        /*0000*/ 	.byte	0x04, 0x37
        /*0002*/ 	.short	(.L_161 - .L_160)
.L_160:
        /*0004*/ 	.word	0x00000082


	//----- nvinfo : EIATTR_KPARAM_INFO
	.align		4
.L_161:
        /*0008*/ 	.byte	0x04, 0x17
        /*000a*/ 	.short	(.L_163 - .L_162)
.L_162:
        /*000c*/ 	.word	0x00000000
        /*0010*/ 	.short	0x0004
        /*0012*/ 	.short	0x0018
        /*0014*/ 	.byte	0x00, 0xf5, 0x21, 0x00


	//----- nvinfo : EIATTR_KPARAM_INFO
	.align		4
.L_163:
        /*0018*/ 	.byte	0x04, 0x17
        /*001a*/ 	.short	(.L_165 - .L_164)
.L_164:
        /*001c*/ 	.word	0x00000000
        /*0020*/ 	.short	0x0003
        /*0022*/ 	.short	0x0010
        /*0024*/ 	.byte	0x00, 0xf5, 0x21, 0x00


	//----- nvinfo : EIATTR_KPARAM_INFO
	.align		4
.L_165:
        /*0028*/ 	.byte	0x04, 0x17
        /*002a*/ 	.short	(.L_167 - .L_166)
.L_166:
        /*002c*/ 	.word	0x00000000
        /*0030*/ 	.short	0x0002
        /*0032*/ 	.short	0x0008
        /*0034*/ 	.byte	0x00, 0xf0, 0x11, 0x00


	//----- nvinfo : EIATTR_KPARAM_INFO
	.align		4
.L_167:
        /*0038*/ 	.byte	0x04, 0x17
        /*003a*/ 	.short	(.L_169 - .L_168)
.L_168:
        /*003c*/ 	.word	0x00000000
        /*0040*/ 	.short	0x0001
        /*0042*/ 	.short	0x0004
        /*0044*/ 	.byte	0x00, 0xf0, 0x11, 0x00


	//----- nvinfo : EIATTR_KPARAM_INFO
	.align		4
.L_169:
        /*0048*/ 	.byte	0x04, 0x17
        /*004a*/ 	.short	(.L_171 - .L_170)
.L_170:
        /*004c*/ 	.word	0x00000000
        /*0050*/ 	.short	0x0000
        /*0052*/ 	.short	0x0000
        /*0054*/ 	.byte	0x00, 0xf0, 0x11, 0x00


	//----- nvinfo : EIATTR_SPARSE_MMA_MASK
	.align		4
.L_171:
        /*0058*/ 	.byte	0x03, 0x50
        /*005a*/ 	.short	0x0000


	//----- nvinfo : EIATTR_MAXREG_COUNT
	.align		4
        /*005c*/ 	.byte	0x03, 0x1b
        /*005e*/ 	.short	0x00ff


	//----- nvinfo : EIATTR_MERCURY_ISA_VERSION
	.align		4
        /*0060*/ 	.byte	0x03, 0x5f
        /*0062*/ 	.short	0x0101


	//----- nvinfo : EIATTR_VRC_CTA_INIT_COUNT
	.align		4
        /*0064*/ 	.byte	0x02, 0x4a
	.zero		1
	.zero		1


	//----- nvinfo : EIATTR_EXIT_INSTR_OFFSETS
	.align		4
        /*0068*/ 	.byte	0x04, 0x1c
        /*006a*/ 	.short	(.L_173 - .L_172)


	//   ....[0]....
.L_172:
        /*006c*/ 	.word	0x000000c0


	//   ....[1]....
        /*0070*/ 	.word	0x00001780


	//----- nvinfo : EIATTR_CRS_STACK_SIZE
	.align		4
.L_173:
        /*0074*/ 	.byte	0x04, 0x1e
        /*0076*/ 	.short	(.L_175 - .L_174)
.L_174:
        /*0078*/ 	.word	0x00000000


	//----- nvinfo : EIATTR_CBANK_PARAM_SIZE
	.align		4
.L_175:
        /*007c*/ 	.byte	0x03, 0x19
        /*007e*/ 	.short	0x0020


	//----- nvinfo : EIATTR_PARAM_CBANK
	.align		4
        /*0080*/ 	.byte	0x04, 0x0a
        /*0082*/ 	.short	(.L_177 - .L_176)
	.align		4
.L_176:
        /*0084*/ 	.word	index@(.nv.constant0._Z23convolutionOnDeviceOpt1iiiPhS_)
        /*0088*/ 	.short	0x0380
        /*008a*/ 	.short	0x0020


	//----- nvinfo : EIATTR_SW_WAR
	.align		4
.L_177:
        /*008c*/ 	.byte	0x04, 0x36
        /*008e*/ 	.short	(.L_179 - .L_178)
.L_178:
        /*0090*/ 	.word	0x00000008
.L_179:


//--------------------- .nv.info._Z19convolutionOnDeviceiiiPhPfS0_S_ --------------------------
	.section	.nv.info._Z19convolutionOnDeviceiiiPhPfS0_S_,"",@"SHT_CUDA_INFO"
	.sectionflags	@""
	.align	4


	//----- nvinfo : EIATTR_CUDA_API_VERSION
	.align		4
        /*0000*/ 	.byte	0x04, 0x37
        /*0002*/ 	.short	(.L_181 - .L_180)
.L_180:
        /*0004*/ 	.word	0x00000082


	//----- nvinfo : EIATTR_KPARAM_INFO
	.align		4
.L_181:
        /*0008*/ 	.byte	0x04, 0x17
        /*000a*/ 	.short	(.L_183 - .L_182)
.L_182:
        /*000c*/ 	.word	0x00000000
        /*0010*/ 	.short	0x0006
        /*0012*/ 	.short	0x0028
        /*0014*/ 	.byte	0x00, 0xf5, 0x21, 0x00


	//----- nvinfo : EIATTR_KPARAM_INFO
	.align		4
.L_183:
        /*0018*/ 	.byte	0x04, 0x17
        /*001a*/ 	.short	(.L_185 - .L_184)
.L_184:
        /*001c*/ 	.word	0x00000000
        /*0020*/ 	.short	0x0005
        /*0022*/ 	.short	0x0020
        /*0024*/ 	.byte	0x00, 0xf5, 0x21, 0x00


	//----- nvinfo : EIATTR_KPARAM_INFO
	.align		4
.L_185:
        /*0028*/ 	.byte	0x04, 0x17
        /*002a*/ 	.short	(.L_187 - .L_186)
.L_186:
        /*002c*/ 	.word	0x00000000
        /*0030*/ 	.short	0x0004
        /*0032*/ 	.short	0x0018
        /*0034*/ 	.byte	0x00, 0xf5, 0x21, 0x00


	//----- nvinfo : EIATTR_KPARAM_INFO
	.align		4
.L_187:
        /*0038*/ 	.byte	0x04, 0x17
        /*003a*/ 	.short	(.L_189 - .L_188)
.L_188:
        /*003c*/ 	.word	0x00000000
        /*0040*/ 	.short	0x0003
        /*0042*/ 	.short	0x0010
        /*0044*/ 	.byte	0x00, 0xf5, 0x21, 0x00


	//----- nvinfo : EIATTR_KPARAM_INFO
	.align		4
.L_189:
        /*0048*/ 	.byte	0x04, 0x17
        /*004a*/ 	.short	(.L_191 - .L_190)
.L_190:
        /*004c*/ 	.word	0x00000000
        /*0050*/ 	.short	0x0002
        /*0052*/ 	.short	0x0008
        /*0054*/ 	.byte	0x00, 0xf0, 0x11, 0x00


	//----- nvinfo : EIATTR_KPARAM_INFO
	.align		4
.L_191:
        /*0058*/ 	.byte	0x04, 0x17
        /*005a*/ 	.short	(.L_193 - .L_192)
.L_192:
        /*005c*/ 	.word	0x00000000
        /*0060*/ 	.short	0x0001
        /*0062*/ 	.short	0x0004
        /*0064*/ 	.byte	0x00, 0xf0, 0x11, 0x00


	//----- nvinfo : EIATTR_KPARAM_INFO
	.align		4
.L_193:
        /*0068*/ 	.byte	0x04, 0x17
        /*006a*/ 	.short	(.L_195 - .L_194)
.L_194:
        /*006c*/ 	.word	0x00000000
        /*0070*/ 	.short	0x0000
        /*0072*/ 	.short	0x0000
        /*0074*/ 	.byte	0x00, 0xf0, 0x11, 0x00


	//----- nvinfo : EIATTR_SPARSE_MMA_MASK
	.align		4
.L_195:
        /*0078*/ 	.byte	0x03, 0x50
        /*007a*/ 	.short	0x0000


	//----- nvinfo : EIATTR_MAXREG_COUNT
	.align		4
        /*007c*/ 	.byte	0x03, 0x1b
        /*007e*/ 	.short	0x00ff


	//----- nvinfo : EIATTR_MERCURY_ISA_VERSION
	.align		4
        /*0080*/ 	.byte	0x03, 0x5f
        /*0082*/ 	.short	0x0101


	//----- nvinfo : EIATTR_VRC_CTA_INIT_COUNT
	.align		4
        /*0084*/ 	.byte	0x02, 0x4a
	.zero		1
	.zero		1


	//----- nvinfo : EIATTR_EXIT_INSTR_OFFSETS
	.align		4
        /*0088*/ 	.byte	0x04, 0x1c
        /*008a*/ 	.short	(.L_197 - .L_196)


	//   ....[0]....
.L_196:
        /*008c*/ 	.word	0x000000c0


	//   ....[1]....
        /*0090*/ 	.word	0x00001920


	//----- nvinfo : EIATTR_CRS_STACK_SIZE
	.align		4
.L_197:
        /*0094*/ 	.byte	0x04, 0x1e
        /*0096*/ 	.short	(.L_199 - .L_198)
.L_198:
        /*0098*/ 	.word	0x00000000


	//----- nvinfo : EIATTR_CBANK_PARAM_SIZE
	.align		4
.L_199:
        /*009c*/ 	.byte	0x03, 0x19
        /*009e*/ 	.short	0x0030


	//----- nvinfo : EIATTR_PARAM_CBANK
	.align		4
        /*00a0*/ 	.byte	0x04, 0x0a
        /*00a2*/ 	.short	(.L_201 - .L_200)
	.align		4
.L_200:
        /*00a4*/ 	.word	index@(.nv.constant0._Z19convolutionOnDeviceiiiPhPfS0_S_)
        /*00a8*/ 	.short	0x0380
        /*00aa*/ 	.short	0x0030


	//----- nvinfo : EIATTR_SW_WAR
	.align		4
.L_201:
        /*00ac*/ 	.byte	0x04, 0x36
        /*00ae*/ 	.short	(.L_203 - .L_202)
.L_202:
        /*00b0*/ 	.word	0x00000008
.L_203:


//--------------------- .nv.info._Z17grayscaleOnDeviceiiPhS_ --------------------------
	.section	.nv.info._Z17grayscaleOnDeviceiiPhS_,"",@"SHT_CUDA_INFO"
	.sectionflags	@""
	.align	4


	//----- nvinfo : EIATTR_CUDA_API_VERSION
	.align		4
        /*0000*/ 	.byte	0x04, 0x37
        /*0002*/ 	.short	(.L_205 - .L_204)
.L_204:
        /*0004*/ 	.word	0x00000082


	//----- nvinfo : EIATTR_KPARAM_INFO
	.align		4
.L_205:
        /*0008*/ 	.byte	0x04, 0x17
        /*000a*/ 	.short	(.L_207 - .L_206)
.L_206:
        /*000c*/ 	.word	0x00000000
        /*0010*/ 	.short	0x0003
        /*0012*/ 	.short	0x0010
        /*0014*/ 	.byte	0x00, 0xf5, 0x21, 0x00


	//----- nvinfo : EIATTR_KPARAM_INFO
	.align		4
.L_207:
        /*0018*/ 	.byte	0x04, 0x17
        /*001a*/ 	.short	(.L_209 - .L_208)
.L_208:
        /*001c*/ 	.word	0x00000000
        /*0020*/ 	.short	0x0002
        /*0022*/ 	.short	0x0008
        /*0024*/ 	.byte	0x00, 0xf5, 0x21, 0x00


	//----- nvinfo : EIATTR_KPARAM_INFO
	.align		4
.L_209:
        /*0028*/ 	.byte	0x04, 0x17
        /*002a*/ 	.short	(.L_211 - .L_210)
.L_210:
        /*002c*/ 	.word	0x00000000
        /*0030*/ 	.short	0x0001
        /*0032*/ 	.short	0x0004
        /*0034*/ 	.byte	0x00, 0xf0, 0x11, 0x00


	//----- nvinfo : EIATTR_KPARAM_INFO
	.align		4
.L_211:
        /*0038*/ 	.byte	0x04, 0x17
        /*003a*/ 	.short	(.L_213 - .L_212)
.L_212:
        /*003c*/ 	.word	0x00000000
        /*0040*/ 	.short	0x0000
        /*0042*/ 	.short	0x0000
        /*0044*/ 	.byte	0x00, 0xf0, 0x11, 0x00


	//----- nvinfo : EIATTR_SPARSE_MMA_MASK
	.align		4
.L_213:
        /*0048*/ 	.byte	0x03, 0x50
        /*004a*/ 	.short	0x0000


	//----- nvinfo : EIATTR_MAXREG_COUNT
	.align		4
        /*004c*/ 	.byte	0x03, 0x1b
        /*004e*/ 	.short	0x00ff


	//----- nvinfo : EIATTR_MERCURY_ISA_VERSION
	.align		4
        /*0050*/ 	.byte	0x03, 0x5f
        /*0052*/ 	.short	0x0101


	//----- nvinfo : EIATTR_VRC_CTA_INIT_COUNT
	.align		4
        /*0054*/ 	.byte	0x02, 0x4a
	.zero		1
	.zero		1


	//----- nvinfo : EIATTR_EXIT_INSTR_OFFSETS
	.align		4
        /*0058*/ 	.byte	0x04, 0x1c
        /*005a*/ 	.short	(.L_215 - .L_214)


	//   ....[0]....
.L_214:
        /*005c*/ 	.word	0x000000c0


	//   ....[1]....
        /*0060*/ 	.word	0x00000210


	//----- nvinfo : EIATTR_CBANK_PARAM_SIZE
	.align		4
.L_215:
        /*0064*/ 	.byte	0x03, 0x19
        /*0066*/ 	.short	0x0018


	//----- nvinfo : EIATTR_PARAM_CBANK
	.align		4
        /*0068*/ 	.byte	0x04, 0x0a
        /*006a*/ 	.short	(.L_217 - .L_216)
	.align		4
.L_216:
        /*006c*/ 	.word	index@(.nv.constant0._Z17grayscaleOnDeviceiiPhS_)
        /*0070*/ 	.short	0x0380
        /*0072*/ 	.short	0x0018


	//----- nvinfo : EIATTR_SW_WAR
	.align		4
.L_217:
        /*0074*/ 	.byte	0x04, 0x36
        /*0076*/ 	.short	(.L_219 - .L_218)
.L_218:
        /*0078*/ 	.word	0x00000008
.L_219:


//--------------------- .nv.callgraph             --------------------------
	.section	.nv.callgraph,"",@"SHT_CUDA_CALLGRAPH"
	.align	4
	.sectionentsize	8
	.align		4
        /*0000*/ 	.word	0x00000000
	.align		4
        /*0004*/ 	.word	0xffffffff
	.align		4
        /*0008*/ 	.word	0x00000000
	.align		4
        /*000c*/ 	.word	0xfffffffe
	.align		4
        /*0010*/ 	.word	0x00000000
	.align		4
        /*0014*/ 	.word	0xfffffffd
	.align		4
        /*0018*/ 	.word	0x00000000
	.align		4
        /*001c*/ 	.word	0xfffffffc


//--------------------- .nv.constant3             --------------------------
	.section	.nv.constant3,"a",@progbits
	.align	4
.nv.constant3:
	.type		dc_filter1,@object
	.size		dc_filter1,(dc_filter2 - dc_filter1)
dc_filter1:
	.zero		36
	.type		dc_filter2,@object
	.size		dc_filter2,(.L_1 - dc_filter2)
dc_filter2:
	.zero		36
.L_1:


//--------------------- .text._Z23convolutionOnDeviceOpt2iiiiiPhPfS0_S_ --------------------------
	.section	.text._Z23convolutionOnDeviceOpt2iiiiiPhPfS0_S_,"ax",@progbits
	.align	128
        .global         _Z23convolutionOnDeviceOpt2iiiiiPhPfS0_S_
        .type           _Z23convolutionOnDeviceOpt2iiiiiPhPfS0_S_,@function
        .size           _Z23convolutionOnDeviceOpt2iiiiiPhPfS0_S_,(.L_x_84 - _Z23convolutionOnDeviceOpt2iiiiiPhPfS0_S_)
        .other          _Z23convolutionOnDeviceOpt2iiiiiPhPfS0_S_,@"STO_CUDA_ENTRY STV_DEFAULT"
_Z23convolutionOnDeviceOpt2iiiiiPhPfS0_S_:
.text._Z23convolutionOnDeviceOpt2iiiiiPhPfS0_S_:
[----:B------:R-:W-:Y:S01]  /*0000*/  LDC R1, c[0x0][0x37c] ;  /* 0x0000df00ff017b82 */ /* 0x000fe20000000800 */
[----:B------:R-:W0:Y:S07]  /*0010*/  S2R R0, SR_TID.Y ;  /* 0x0000000000007919 */ /* 0x000e2e0000002200 */
[----:B------:R-:W0:Y:S01]  /*0020*/  S2UR UR4, SR_CTAID.Y ;  /* 0x00000000000479c3 */ /* 0x000e220000002600 */
[----:B------:R-:W1:Y:S01]  /*0030*/  LDCU UR6, c[0x0][0x384] ;  /* 0x00007080ff0677ac */ /* 0x000e620008000800 */
[----:B------:R-:W2:Y:S01]  /*0040*/  S2R R5, SR_TID.X ;  /* 0x0000000000057919 */ /* 0x000ea20000002100 */
[----:B------:R-:W3:Y:S05]  /*0050*/  LDCU UR7, c[0x0][0x388] ;  /* 0x00007100ff0777ac */ /* 0x000eea0008000800 */
[----:B------:R-:W0:Y:S08]  /*0060*/  LDC R3, c[0x0][0x364] ;  /* 0x0000d900ff037b82 */ /* 0x000e300000000800 */
[----:B------:R-:W2:Y:S01]  /*0070*/  S2UR UR5, SR_CTAID.X ;  /* 0x00000000000579c3 */ /* 0x000ea20000002500 */
[----:B-1----:R-:W-:-:S07]  /*0080*/  ISETP.NE.AND P0, PT, RZ, UR6, PT ;  /* 0x00000006ff007c0c */ /* 0x002fce000bf05270 */
[----:B------:R-:W2:Y:S01]  /*0090*/  LDC R2, c[0x0][0x360] ;  /* 0x0000d800ff027b82 */ /* 0x000ea20000000800 */
[----:B0-----:R-:W-:-:S05]  /*00a0*/  IMAD R3, R3, UR4, R0 ;  /* 0x0000000403037c24 */ /* 0x001fca000f8e0200 */
[----:B------:R-:W-:-:S04]  /*00b0*/  ISETP.EQ.AND P0, PT, R3, RZ, P0 ;  /* 0x000000ff0300720c */ /* 0x000fc80000702270 */
[----:B---3--:R-:W-:Y:S01]  /*00c0*/  ISETP.GT.OR P0, PT, R3, UR7, P0 ;  /* 0x0000000703007c0c */ /* 0x008fe20008704670 */
[----:B--2---:R-:W-:-:S12]  /*00d0*/  IMAD R0, R2, UR5, R5 ;  /* 0x0000000502007c24 */ /* 0x004fd8000f8e0205 */
[----:B------:R-:W-:Y:S05]  /*00e0*/  @P0 EXIT ;  /* 0x000000000000094d */ /* 0x000fea0003800000 */
[----:B------:R-:W0:Y:S01]  /*00f0*/  LDCU UR4, c[0x0][0x38c] ;  /* 0x00007180ff0477ac */ /* 0x000e220008000800 */
[----:B------:R-:W1:Y:S01]  /*0100*/  LDCU UR5, c[0x0][0x380] ;  /* 0x00007000ff0577ac */ /* 0x000e620008000800 */
[----:B0-----:R-:W-:-:S04]  /*0110*/  ISETP.GE.AND P0, PT, R3, UR4, PT ;  /* 0x0000000403007c0c */ /* 0x001fc8000bf06270 */
[----:B-1----:R-:W-:-:S13]  /*0120*/  ISETP.GE.OR P0, PT, R0, UR5, P0 ;  /* 0x0000000500007c0c */ /* 0x002fda0008706670 */
[----:B------:R-:W-:Y:S05]  /*0130*/  @P0 EXIT ;  /* 0x000000000000094d */ /* 0x000fea0003800000 */
[----:B------:R-:W0:Y:S01]  /*0140*/  LDCU UR6, c[0x0][0x390] ;  /* 0x00007200ff0677ac */ /* 0x000e220008000800 */
[----:B------:R-:W-:Y:S02]  /*0150*/  IMAD.MOV.U32 R28, RZ, RZ, RZ ;  /* 0x000000ffff1c7224 */ /* 0x000fe400078e00ff */
[----:B------:R-:W-:Y:S01]  /*0160*/  IMAD.MOV.U32 R26, RZ, RZ, RZ ;  /* 0x000000ffff1a7224 */ /* 0x000fe200078e00ff */
[----:B------:R-:W1:Y:S01]  /*0170*/  LDCU.64 UR8, c[0x0][0x358] ;  /* 0x00006b00ff0877ac */ /* 0x000e620008000a00 */
[----:B0-----:R-:W-:-:S09]  /*0180*/  UISETP.GE.AND UP0, UPT, UR6, 0x1, UPT ;  /* 0x000000010600788c */ /* 0x001fd2000bf06270 */
[----:B-1----:R-:W-:Y:S05]  /*0190*/  BRA.U !UP0, `(.L_x_0) ;  /* 0x0000001108ac7547 */ /* 0x002fea000b800000 */
[----:B------:R-:W-:Y:S01]  /*01a0*/  USHF.R.U32.HI UR4, URZ, 0x1, UR6 ;  /* 0x00000001ff047899 */ /* 0x000fe20008011606 */
[----:B------:R-:W-:Y:S01]  /*01b0*/  IMAD.MOV.U32 R26, RZ, RZ, RZ ;  /* 0x000000ffff1a7224 */ /* 0x000fe200078e00ff */
[----:B------:R-:W-:Y:S01]  /*01c0*/  ULOP3.LUT UR10, UR6, 0x7, URZ, 0xc0, !UPT ;  /* 0x00000007060a7892 */ /* 0x000fe2000f8ec0ff */
[----:B------:R-:W-:Y:S01]  /*01d0*/  IMAD.MOV.U32 R28, RZ, RZ, RZ ;  /* 0x000000ffff1c7224 */ /* 0x000fe200078e00ff */
[----:B------:R-:W-:Y:S02]  /*01e0*/  ULOP3.LUT UR11, UR6, 0x3, URZ, 0xc0, !UPT ;  /* 0x00000003060b7892 */ /* 0x000fe4000f8ec0ff */
[----:B------:R-:W-:Y:S01]  /*01f0*/  VIADD R20, R3, -UR4 ;  /* 0x8000000403147c36 */ /* 0x000fe20008000000 */
[----:B------:R-:W-:Y:S01]  /*0200*/  UIADD3 UR5, UPT, UPT, UR5, -0x1, URZ ;  /* 0xffffffff05057890 */ /* 0x000fe2000fffe0ff */
[----:B------:R-:W-:Y:S01]  /*0210*/  VIADD R12, R0, -UR4 ;  /* 0x80000004000c7c36 */ /* 0x000fe20008000000 */
[----:B------:R-:W-:Y:S01]  /*0220*/  ULOP3.LUT UR6, UR6, 0x7ffffff8, URZ, 0xc0, !UPT ;  /* 0x7ffffff806067892 */ /* 0x000fe2000f8ec0ff */
[----:B------:R-:W-:-:S11]  /*0230*/  UMOV UR4, URZ ;  /* 0x000000ff00047c82 */ /* 0x000fd60008000000 */
.L_x_6:
[----:B------:R-:W0:Y:S01]  /*0240*/  LDC R5, c[0x0][0x38c] ;  /* 0x0000e300ff057b82 */ /* 0x000e220000000800 */
[----:B------:R-:W1:Y:S01]  /*0250*/  LDCU UR7, c[0x0][0x390] ;  /* 0x00007200ff0777ac */ /* 0x000e620008000800 */
[----:B------:R-:W-:Y:S02]  /*0260*/  VIADD R2, R20, UR4 ;  /* 0x0000000414027c36 */ /* 0x000fe40008000000 */
[----:B------:R-:W-:-:S03]  /*0270*/  IMAD.MOV.U32 R13, RZ, RZ, RZ ;  /* 0x000000ffff0d7224 */ /* 0x000fc600078e00ff */
[C---:B------:R-:W-:Y:S01]  /*0280*/  ISETP.GE.AND P0, PT, R2.reuse, RZ, PT ;  /* 0x000000ff0200720c */ /* 0x040fe20003f06270 */
[----:B-1----:R-:W-:Y:S02]  /*0290*/  UISETP.GE.U32.AND UP1, UPT, UR7, 0x8, UPT ;  /* 0x000000080700788c */ /* 0x002fe4000bf26070 */
[----:B------:R-:W-:Y:S02]  /*02a0*/  UIMAD UR16, UR4, UR7, URZ ;  /* 0x00000007041072a4 */ /* 0x000fe4000f8e02ff */
[----:B------:R-:W-:Y:S01]  /*02b0*/  UIADD3 UR4, UPT, UPT, UR4, 0x1, URZ ;  /* 0x0000000104047890 */ /* 0x000fe2000fffe0ff */
[----:B0-----:R-:W-:-:S03]  /*02c0*/  ISETP.GE.AND P1, PT, R2, R5, PT ;  /* 0x000000050200720c */ /* 0x001fc60003f26270 */
[----:B------:R-:W-:-:S10]  /*02d0*/  UISETP.NE.AND UP0, UPT, UR4, UR7, UPT ;  /* 0x000000070400728c */ /* 0x000fd4000bf05270 */
[----:B------:R-:W-:-:S05]  /*02e0*/  @P1 VIADD R2, R5, 0xffffffff ;  /* 0xffffffff05021836 */ /* 0x000fca0000000000 */
[----:B------:R-:W-:Y:S01]  /*02f0*/  SEL R2, R2, RZ, P0 ;  /* 0x000000ff02027207 */ /* 0x000fe20000000000 */
[----:B------:R-:W-:Y:S06]  /*0300*/  BRA.U !UP1, `(.L_x_1) ;  /* 0x0000000509f07547 */ /* 0x000fec000b800000 */
[----:B------:R-:W0:Y:S01]  /*0310*/  LDC.64 R4, c[0x0][0x3a0] ;  /* 0x0000e800ff047b82 */ /* 0x000e220000000a00 */
[----:B------:R-:W-:Y:S01]  /*0320*/  IMAD.MOV.U32 R13, RZ, RZ, RZ ;  /* 0x000000ffff0d7224 */ /* 0x000fe200078e00ff */
[----:B------:R-:W1:Y:S01]  /*0330*/  LDCU UR14, c[0x0][0x380] ;  /* 0x00007000ff0e77ac */ /* 0x000e620008000800 */
[----:B------:R-:W2:Y:S05]  /*0340*/  LDCU.64 UR12, c[0x0][0x398] ;  /* 0x00007300ff0c77ac */ /* 0x000eaa0008000a00 */
[----:B------:R-:W3:Y:S02]  /*0350*/  LDC.64 R6, c[0x0][0x3a8] ;  /* 0x0000ea00ff067b82 */ /* 0x000ee40000000a00 */
.L_x_2:
[----:B------:R-:W-:Y:S02]  /*0360*/  IMAD.IADD R16, R12, 0x1, R13 ;  /* 0x000000010c107824 */ /* 0x000fe400078e020d */
[----:B------:R-:W-:-:S03]  /*0370*/  VIADD R11, R13, UR16 ;  /* 0x000000100d0b7c36 */ /* 0x000fc60008000000 */
[C---:B-1----:R-:W-:Y:S02]  /*0380*/  ISETP.GE.AND P1, PT, R16.reuse, UR14, PT ;  /* 0x0000000e10007c0c */ /* 0x042fe4000bf26270 */
[C---:B------:R-:W-:Y:S02]  /*0390*/  ISETP.GE.AND P0, PT, R16.reuse, RZ, PT ;  /* 0x000000ff1000720c */ /* 0x040fe40003f06270 */
[----:B------:R-:W-:-:S04]  /*03a0*/  SEL R8, R16, UR5, !P1 ;  /* 0x0000000510087c07 */ /* 0x000fc8000c800000 */
[----:B------:R-:W-:-:S05]  /*03b0*/  SEL R9, R8, RZ, P0 ;  /* 0x000000ff08097207 */ /* 0x000fca0000000000 */
[----:B------:R-:W-:-:S05]  /*03c0*/  IMAD R9, R2, UR14, R9 ;  /* 0x0000000e02097c24 */ /* 0x000fca000f8e0209 */
[----:B--2---:R-:W-:-:S04]  /*03d0*/  IADD3 R24, P0, PT, R9, UR12, RZ ;  /* 0x0000000c09187c10 */ /* 0x004fc8000ff1e0ff */
[----:B------:R-:W-:Y:S01]  /*03e0*/  LEA.HI.X.SX32 R25, R9, UR13, 0x1, P0 ;  /* 0x0000000d09197c11 */ /* 0x000fe200080f0eff */
[----:B0-----:R-:W-:-:S04]  /*03f0*/  IMAD.WIDE.U32 R8, R11, 0x4, R4 ;  /* 0x000000040b087825 */ /* 0x001fc800078e0004 */
[----:B------:R-:W2:Y:S01]  /*0400*/  LDG.E.U8 R24, desc[UR8][R24.64] ;  /* 0x0000000818187981 */ /* 0x000ea2000c1e1100 */
[----:B---3--:R-:W-:-:S03]  /*0410*/  IMAD.WIDE.U32 R10, R11, 0x4, R6 ;  /* 0x000000040b0a7825 */ /* 0x008fc600078e0006 */
[----:B------:R-:W3:Y:S04]  /*0420*/  LDG.E R29, desc[UR8][R8.64] ;  /* 0x00000008081d7981 */ /* 0x000ee8000c1e1900 */
[----:B------:R-:W4:Y:S01]  /*0430*/  LDG.E R21, desc[UR8][R10.64] ;  /* 0x000000080a157981 */ /* 0x000f22000c1e1900 */
[C---:B------:R-:W-:Y:S02]  /*0440*/  VIADD R14, R16.reuse, 0x1 ;  /* 0x00000001100e7836 */ /* 0x040fe40000000000 */
[----:B------:R-:W-:Y:S01]  /*0450*/  VIADD R17, R16, 0x2 ;  /* 0x0000000210117836 */ /* 0x000fe20000000000 */
[----:B------:R-:W5:Y:S02]  /*0460*/  LDG.E R19, desc[UR8][R8.64+0x4] ;  /* 0x0000040808137981 */ /* 0x000f64000c1e1900 */
[----:B------:R-:W-:-:S02]  /*0470*/  ISETP.GE.AND P1, PT, R14, UR14, PT ;  /* 0x0000000e0e007c0c */ /* 0x000fc4000bf26270 */
[C---:B------:R-:W-:Y:S01]  /*0480*/  ISETP.GE.AND P0, PT, R14.reuse, RZ, PT ;  /* 0x000000ff0e00720c */ /* 0x040fe20003f06270 */
[----:B------:R-:W5:Y:S01]  /*0490*/  LDG.E R18, desc[UR8][R10.64+0x4] ;  /* 0x000004080a127981 */ /* 0x000f62000c1e1900 */
[----:B------:R-:W-:Y:S02]  /*04a0*/  SEL R14, R14, UR5, !P1 ;  /* 0x000000050e0e7c07 */ /* 0x000fe4000c800000 */
[C---:B------:R-:W-:Y:S01]  /*04b0*/  ISETP.GE.AND P1, PT, R17.reuse, UR14, PT ;  /* 0x0000000e11007c0c */ /* 0x040fe2000bf26270 */
[----:B------:R-:W5:Y:S01]  /*04c0*/  LDG.E R27, desc[UR8][R8.64+0x8] ;  /* 0x00000808081b7981 */ /* 0x000f62000c1e1900 */
[----:B------:R-:W-:Y:S02]  /*04d0*/  SEL R15, R14, RZ, P0 ;  /* 0x000000ff0e0f7207 */ /* 0x000fe40000000000 */
[C---:B------:R-:W-:Y:S02]  /*04e0*/  ISETP.GE.AND P0, PT, R17.reuse, RZ, PT ;  /* 0x000000ff1100720c */ /* 0x040fe40003f06270 */
[----:B------:R-:W-:Y:S01]  /*04f0*/  SEL R17, R17, UR5, !P1 ;  /* 0x0000000511117c07 */ /* 0x000fe2000c800000 */
[----:B------:R-:W-:-:S03]  /*0500*/  IMAD R15, R2, UR14, R15 ;  /* 0x0000000e020f7c24 */ /* 0x000fc6000f8e020f */
[----:B------:R-:W-:Y:S02]  /*0510*/  SEL R17, R17, RZ, P0 ;  /* 0x000000ff11117207 */ /* 0x000fe40000000000 */
[----:B------:R-:W-:-:S04]  /*0520*/  IADD3 R22, P1, PT, R15, UR12, RZ ;  /* 0x0000000c0f167c10 */ /* 0x000fc8000ff3e0ff */
[----:B------:R-:W-:Y:S01]  /*0530*/  LEA.HI.X.SX32 R23, R15, UR13, 0x1, P1 ;  /* 0x0000000d0f177c11 */ /* 0x000fe200088f0eff */
[----:B------:R-:W-:-:S04]  /*0540*/  IMAD R15, R2, UR14, R17 ;  /* 0x0000000e020f7c24 */ /* 0x000fc8000f8e0211 */
[----:B------:R-:W5:Y:S01]  /*0550*/  LDG.E.U8 R17, desc[UR8][R22.64] ;  /* 0x0000000816117981 */ /* 0x000f62000c1e1100 */
[----:B------:R-:W-:-:S04]  /*0560*/  IADD3 R14, P0, PT, R15, UR12, RZ ;  /* 0x0000000c0f0e7c10 */ /* 0x000fc8000ff1e0ff */
[----:B------:R-:W-:-:S05]  /*0570*/  LEA.HI.X.SX32 R15, R15, UR13, 0x1, P0 ;  /* 0x0000000d0f0f7c11 */ /* 0x000fca00080f0eff */
[----:B------:R2:W5:Y:S04]  /*0580*/  LDG.E.U8 R25, desc[UR8][R14.64] ;  /* 0x000000080e197981 */ /* 0x000568000c1e1100 */
[----:B------:R-:W5:Y:S04]  /*0590*/  LDG.E R22, desc[UR8][R8.64+0xc] ;  /* 0x00000c0808167981 */ /* 0x000f68000c1e1900 */
[----:B------:R-:W5:Y:S01]  /*05a0*/  LDG.E R23, desc[UR8][R10.64+0xc] ;  /* 0x00000c080a177981 */ /* 0x000f62000c1e1900 */
[----:B--2---:R-:W-:-:S03]  /*05b0*/  I2FP.F32.U32 R15, R24 ;  /* 0x00000018000f7245 */ /* 0x004fc60000201000 */
[----:B------:R-:W2:Y:S02]  /*05c0*/  LDG.E R24, desc[UR8][R10.64+0x8] ;  /* 0x000008080a187981 */ /* 0x000ea4000c1e1900 */
[C---:B---3--:R-:W-:Y:S01]  /*05d0*/  FFMA R28, R15.reuse, R29, R28 ;  /* 0x0000001d0f1c7223 */ /* 0x048fe2000000001c */
[----:B----4-:R-:W-:Y:S01]  /*05e0*/  FFMA R29, R15, R21, R26 ;  /* 0x000000150f1d7223 */ /* 0x010fe2000000001a */
[----:B------:R-:W-:-:S05]  /*05f0*/  VIADD R21, R16, 0x3 ;  /* 0x0000000310157836 */ /* 0x000fca0000000000 */
[C---:B------:R-:W-:Y:S02]  /*0600*/  ISETP.GE.AND P1, PT, R21.reuse, UR14, PT ;  /* 0x0000000e15007c0c */ /* 0x040fe4000bf26270 */
[C---:B------:R-:W-:Y:S02]  /*0610*/  ISETP.GE.AND P0, PT, R21.reuse, RZ, PT ;  /* 0x000000ff1500720c */ /* 0x040fe40003f06270 */
[----:B------:R-:W-:-:S04]  /*0620*/  SEL R21, R21, UR5, !P1 ;  /* 0x0000000515157c07 */ /* 0x000fc8000c800000 */
[----:B------:R-:W-:-:S05]  /*0630*/  SEL R21, R21, RZ, P0 ;  /* 0x000000ff15157207 */ /* 0x000fca0000000000 */
[----:B------:R-:W-:-:S05]  /*0640*/  IMAD R21, R2, UR14, R21 ;  /* 0x0000000e02157c24 */ /* 0x000fca000f8e0215 */
[----:B------:R-:W-:-:S04]  /*0650*/  IADD3 R14, P0, PT, R21, UR12, RZ ;  /* 0x0000000c150e7c10 */ /* 0x000fc8000ff1e0ff */
[----:B------:R-:W-:-:S05]  /*0660*/  LEA.HI.X.SX32 R15, R21, UR13, 0x1, P0 ;  /* 0x0000000d150f7c11 */ /* 0x000fca00080f0eff */
[----:B------:R0:W3:Y:S01]  /*0670*/  LDG.E.U8 R21, desc[UR8][R14.64] ;  /* 0x000000080e157981 */ /* 0x0000e2000c1e1100 */
[----:B-----5:R-:W-:-:S05]  /*0680*/  I2FP.F32.U32 R17, R17 ;  /* 0x0000001100117245 */ /* 0x020fca0000201000 */
[C---:B------:R-:W-:Y:S01]  /*0690*/  FFMA R28, R17.reuse, R19, R28 ;  /* 0x00000013111c7223 */ /* 0x040fe2000000001c */
[----:B------:R-:W-:Y:S01]  /*06a0*/  FFMA R29, R17, R18, R29 ;  /* 0x00000012111d7223 */ /* 0x000fe2000000001d */
[----:B------:R-:W-:-:S05]  /*06b0*/  VIADD R17, R16, 0x4 ;  /* 0x0000000410117836 */ /* 0x000fca0000000000 */
[C---:B------:R-:W-:Y:S01]  /*06c0*/  ISETP.GE.AND P1, PT, R17.reuse, UR14, PT ;  /* 0x0000000e11007c0c */ /* 0x040fe2000bf26270 */
[C---:B0-----:R-:W-:Y:S01]  /*06d0*/  VIADD R14, R16.reuse, 0x5 ;  /* 0x00000005100e7836 */ /* 0x041fe20000000000 */
[C---:B------:R-:W-:Y:S02]  /*06e0*/  ISETP.GE.AND P0, PT, R17.reuse, RZ, PT ;  /* 0x000000ff1100720c */ /* 0x040fe40003f06270 */
[----:B------:R-:W-:Y:S01]  /*06f0*/  SEL R17, R17, UR5, !P1 ;  /* 0x0000000511117c07 */ /* 0x000fe2000c800000 */
[----:B------:R-:W-:Y:S01]  /*0700*/  VIADD R18, R16, 0x6 ;  /* 0x0000000610127836 */ /* 0x000fe20000000000 */
[----:B------:R-:W-:Y:S02]  /*0710*/  ISETP.GE.AND P1, PT, R14, UR14, PT ;  /* 0x0000000e0e007c0c */ /* 0x000fe4000bf26270 */
[----:B------:R-:W-:Y:S02]  /*0720*/  SEL R17, R17, RZ, P0 ;  /* 0x000000ff11117207 */ /* 0x000fe40000000000 */
[----:B------:R-:W-:-:S02]  /*0730*/  I2FP.F32.U32 R25, R25 ;  /* 0x0000001900197245 */ /* 0x000fc40000201000 */
[----:B------:R-:W-:Y:S01]  /*0740*/  ISETP.GE.AND P0, PT, R14, RZ, PT ;  /* 0x000000ff0e00720c */ /* 0x000fe20003f06270 */
[----:B------:R-:W-:Y:S01]  /*0750*/  IMAD R17, R2, UR14, R17 ;  /* 0x0000000e02117c24 */ /* 0x000fe2000f8e0211 */
[----:B------:R-:W-:Y:S01]  /*0760*/  SEL R14, R14, UR5, !P1 ;  /* 0x000000050e0e7c07 */ /* 0x000fe2000c800000 */
[----:B------:R-:W-:Y:S01]  /*0770*/  VIADD R16, R16, 0x7 ;  /* 0x0000000710107836 */ /* 0x000fe20000000000 */
[----:B------:R-:W-:Y:S02]  /*0780*/  ISETP.GE.AND P2, PT, R18, UR14, PT ;  /* 0x0000000e12007c0c */ /* 0x000fe4000bf46270 */
[----:B------:R-:W-:Y:S02]  /*0790*/  SEL R15, R14, RZ, P0 ;  /* 0x000000ff0e0f7207 */ /* 0x000fe40000000000 */
[----:B------:R-:W-:Y:S02]  /*07a0*/  ISETP.GE.AND P1, PT, R18, RZ, PT ;  /* 0x000000ff1200720c */ /* 0x000fe40003f26270 */
[----:B------:R-:W-:-:S02]  /*07b0*/  ISETP.GE.AND P3, PT, R16, UR14, PT ;  /* 0x0000000e10007c0c */ /* 0x000fc4000bf66270 */
[----:B------:R-:W-:Y:S01]  /*07c0*/  SEL R18, R18, UR5, !P2 ;  /* 0x0000000512127c07 */ /* 0x000fe2000d000000 */
[----:B------:R-:W-:Y:S01]  /*07d0*/  FFMA R27, R25, R27, R28 ;  /* 0x0000001b191b7223 */ /* 0x000fe2000000001c */
[----:B------:R-:W-:Y:S01]  /*07e0*/  IMAD R14, R2, UR14, R15 ;  /* 0x0000000e020e7c24 */ /* 0x000fe2000f8e020f */
[----:B------:R-:W-:Y:S02]  /*07f0*/  ISETP.GE.AND P0, PT, R16, RZ, PT ;  /* 0x000000ff1000720c */ /* 0x000fe40003f06270 */
[----:B------:R-:W-:-:S05]  /*0800*/  SEL R15, R18, RZ, P1 ;  /* 0x000000ff120f7207 */ /* 0x000fca0000800000 */
[----:B------:R-:W-:Y:S02]  /*0810*/  IMAD R15, R2, UR14, R15 ;  /* 0x0000000e020f7c24 */ /* 0x000fe4000f8e020f */
[----:B--2---:R-:W-:Y:S01]  /*0820*/  FFMA R26, R25, R24, R29 ;  /* 0x00000018191a7223 */ /* 0x004fe2000000001d */
[C---:B------:R-:W-:Y:S01]  /*0830*/  IADD3 R24, P4, PT, R17.reuse, UR12, RZ ;  /* 0x0000000c11187c10 */ /* 0x040fe2000ff9e0ff */
[----:B------:R-:W2:Y:S03]  /*0840*/  LDG.E R29, desc[UR8][R10.64+0x1c] ;  /* 0x00001c080a1d7981 */ /* 0x000ea6000c1e1900 */
[----:B------:R-:W-:Y:S02]  /*0850*/  LEA.HI.X.SX32 R25, R17, UR13, 0x1, P4 ;  /* 0x0000000d11197c11 */ /* 0x000fe4000a0f0eff */
[----:B------:R-:W-:Y:S02]  /*0860*/  SEL R17, R16, UR5, !P3 ;  /* 0x0000000510117c07 */ /* 0x000fe4000d800000 */
[----:B------:R-:W-:Y:S01]  /*0870*/  IADD3 R16, P1, PT, R14, UR12, RZ ;  /* 0x0000000c0e107c10 */ /* 0x000fe2000ff3e0ff */
[----:B------:R-:W4:Y:S01]  /*0880*/  LDG.E.U8 R24, desc[UR8][R24.64] ;  /* 0x0000000818187981 */ /* 0x000f22000c1e1100 */
[----:B------:R-:W-:-:S02]  /*0890*/  SEL R19, R17, RZ, P0 ;  /* 0x000000ff11137207 */ /* 0x000fc40000000000 */
[----:B------:R-:W-:Y:S02]  /*08a0*/  LEA.HI.X.SX32 R17, R14, UR13, 0x1, P1 ;  /* 0x0000000d0e117c11 */ /* 0x000fe400088f0eff */
[C---:B------:R-:W-:Y:S01]  /*08b0*/  IADD3 R14, P0, PT, R15.reuse, UR12, RZ ;  /* 0x0000000c0f0e7c10 */ /* 0x040fe2000ff1e0ff */
[----:B------:R-:W-:Y:S02]  /*08c0*/  IMAD R19, R2, UR14, R19 ;  /* 0x0000000e02137c24 */ /* 0x000fe4000f8e0213 */
[----:B------:R-:W5:Y:S01]  /*08d0*/  LDG.E.U8 R16, desc[UR8][R16.64] ;  /* 0x0000000810107981 */ /* 0x000f62000c1e1100 */
[----:B------:R-:W-:Y:S02]  /*08e0*/  LEA.HI.X.SX32 R15, R15, UR13, 0x1, P0 ;  /* 0x0000000d0f0f7c11 */ /* 0x000fe400080f0eff */
[C---:B------:R-:W-:Y:S01]  /*08f0*/  IADD3 R18, P1, PT, R19.reuse, UR12, RZ ;  /* 0x0000000c13127c10 */ /* 0x040fe2000ff3e0ff */
[----:B------:R-:W2:Y:S03]  /*0900*/  LDG.E R25, desc[UR8][R8.64+0x10] ;  /* 0x0000100808197981 */ /* 0x000ea6000c1e1900 */
[----:B------:R-:W-:Y:S01]  /*0910*/  LEA.HI.X.SX32 R19, R19, UR13, 0x1, P1 ;  /* 0x0000000d13137c11 */ /* 0x000fe200088f0eff */
[----:B------:R-:W2:Y:S04]  /*0920*/  LDG.E.U8 R14, desc[UR8][R14.64] ;  /* 0x000000080e0e7981 */ /* 0x000ea8000c1e1100 */
[----:B------:R4:W2:Y:S04]  /*0930*/  LDG.E.U8 R18, desc[UR8][R18.64] ;  /* 0x0000000812127981 */ /* 0x0008a8000c1e1100 */
[----:B------:R-:W2:Y:S04]  /*0940*/  LDG.E R17, desc[UR8][R8.64+0x18] ;  /* 0x0000180808117981 */ /* 0x000ea8000c1e1900 */
[----:B------:R-:W2:Y:S01]  /*0950*/  LDG.E R15, desc[UR8][R10.64+0x18] ;  /* 0x000018080a0f7981 */ /* 0x000ea2000c1e1900 */
[----:B---3--:R-:W-:-:S03]  /*0960*/  I2FP.F32.U32 R28, R21 ;  /* 0x00000015001c7245 */ /* 0x008fc60000201000 */
[----:B------:R-:W3:Y:S02]  /*0970*/  LDG.E R21, desc[UR8][R10.64+0x10] ;  /* 0x000010080a157981 */ /* 0x000ee4000c1e1900 */
[C---:B------:R-:W-:Y:S01]  /*0980*/  FFMA R22, R28.reuse, R22, R27 ;  /* 0x000000161c167223 */ /* 0x040fe2000000001b */
[----:B------:R-:W-:Y:S01]  /*0990*/  FFMA R28, R28, R23, R26 ;  /* 0x000000171c1c7223 */ /* 0x000fe2000000001a */
[----:B------:R-:W3:Y:S04]  /*09a0*/  LDG.E R27, desc[UR8][R8.64+0x1c] ;  /* 0x00001c08081b7981 */ /* 0x000ee8000c1e1900 */
[----:B------:R0:W3:Y:S04]  /*09b0*/  LDG.E R26, desc[UR8][R8.64+0x14] ;  /* 0x00001408081a7981 */ /* 0x0000e8000c1e1900 */
[----:B------:R-:W3:Y:S01]  /*09c0*/  LDG.E R23, desc[UR8][R10.64+0x14] ;  /* 0x000014080a177981 */ /* 0x000ee2000c1e1900 */
[----:B------:R-:W-:-:S05]  /*09d0*/  VIADD R13, R13, 0x8 ;  /* 0x000000080d0d7836 */ /* 0x000fca0000000000 */
[----:B------:R-:W-:Y:S02]  /*09e0*/  ISETP.NE.AND P0, PT, R13, UR6, PT ;  /* 0x000000060d007c0c */ /* 0x000fe4000bf05270 */
[----:B----4-:R-:W-:Y:S02]  /*09f0*/  I2FP.F32.U32 R19, R24 ;  /* 0x0000001800137245 */ /* 0x010fe40000201000 */
[----:B-----5:R-:W-:-:S03]  /*0a00*/  I2FP.F32.U32 R16, R16 ;  /* 0x0000001000107245 */ /* 0x020fc60000201000 */
[C---:B--2---:R-:W-:Y:S01]  /*0a10*/  FFMA R25, R19.reuse, R25, R22 ;  /* 0x0000001913197223 */ /* 0x044fe20000000016 */
[----:B0-----:R-:W-:Y:S01]  /*0a20*/  I2FP.F32.U32 R9, R18 ;  /* 0x0000001200097245 */ /* 0x001fe20000201000 */
[----:B---3--:R-:W-:Y:S01]  /*0a30*/  FFMA R28, R19, R21, R28 ;  /* 0x00000015131c7223 */ /* 0x008fe2000000001c */
[----:B------:R-:W-:Y:S01]  /*0a40*/  I2FP.F32.U32 R19, R14 ;  /* 0x0000000e00137245 */ /* 0x000fe20000201000 */
[C---:B------:R-:W-:Y:S02]  /*0a50*/  FFMA R26, R16.reuse, R26, R25 ;  /* 0x0000001a101a7223 */ /* 0x040fe40000000019 */
[----:B------:R-:W-:Y:S02]  /*0a60*/  FFMA R28, R16, R23, R28 ;  /* 0x00000017101c7223 */ /* 0x000fe4000000001c */
[C---:B------:R-:W-:Y:S02]  /*0a70*/  FFMA R26, R19.reuse, R17, R26 ;  /* 0x00000011131a7223 */ /* 0x040fe4000000001a */
[----:B------:R-:W-:-:S02]  /*0a80*/  FFMA R8, R19, R15, R28 ;  /* 0x0000000f13087223 */ /* 0x000fc4000000001c */
[C---:B------:R-:W-:Y:S02]  /*0a90*/  FFMA R28, R9.reuse, R27, R26 ;  /* 0x0000001b091c7223 */ /* 0x040fe4000000001a */
[----:B------:R-:W-:Y:S01]  /*0aa0*/  FFMA R26, R9, R29, R8 ;  /* 0x0000001d091a7223 */ /* 0x000fe20000000008 */
[----:B------:R-:W-:Y:S06]  /*0ab0*/  @P0 BRA `(.L_x_2) ;  /* 0xfffffff800280947 */ /* 0x000fec000383ffff */
[----:B------:R-:W-:-:S07]  /*0ac0*/  IMAD.U32 R13, RZ, RZ, UR6 ;  /* 0x00000006ff0d7e24 */ /* 0x000fce000f8e00ff */
.L_x_1:
[----:B------:R-:W-:-:S09]  /*0ad0*/  UISETP.NE.AND UP1, UPT, UR10, URZ, UPT ;  /* 0x000000ff0a00728c */ /* 0x000fd2000bf25270 */
[----:B------:R-:W-:Y:S05]  /*0ae0*/  BRA.U !UP1, `(.L_x_3) ;  /* 0x0000000909547547 */ /* 0x000fea000b800000 */
[----:B------:R-:W-:Y:S02]  /*0af0*/  UIADD3 UR12, UPT, UPT, UR10, -0x1, URZ ;  /* 0xffffffff0a0c7890 */ /* 0x000fe4000fffe0ff */
[----:B------:R-:W-:Y:S02]  /*0b00*/  UISETP.NE.AND UP2, UPT, UR11, URZ, UPT ;  /* 0x000000ff0b00728c */ /* 0x000fe4000bf45270 */
[----:B------:R-:W-:-:S09]  /*0b10*/  UISETP.GE.U32.AND UP1, UPT, UR12, 0x3, UPT ;  /* 0x000000030c00788c */ /* 0x000fd2000bf26070 */
[----:B------:R-:W-:Y:S05]  /*0b20*/  BRA.U !UP1, `(.L_x_4) ;  /* 0x0000000509247547 */ /* 0x000fea000b800000 */
[----:B------:R-:W0:Y:S01]  /*0b30*/  LDCU UR17, c[0x0][0x380] ;  /* 0x00007000ff1177ac */ /* 0x000e220008000800 */
[----:B------:R-:W-:Y:S01]  /*0b40*/  IMAD.IADD R7, R12, 0x1, R13 ;  /* 0x000000010c077824 */ /* 0x000fe200078e020d */
[----:B------:R-:W-:Y:S01]  /*0b50*/  IADD3 R4, P0, PT, R13, UR16, RZ ;  /* 0x000000100d047c10 */ /* 0x000fe2000ff1e0ff */
[----:B------:R-:W1:Y:S01]  /*0b60*/  LDC.64 R14, c[0x0][0x3a0] ;  /* 0x0000e800ff0e7b82 */ /* 0x000e620000000a00 */
[----:B------:R-:W2:Y:S01]  /*0b70*/  LDCU.64 UR18, c[0x0][0x398] ;  /* 0x00007300ff1277ac */ /* 0x000ea20008000a00 */
[C---:B------:R-:W-:Y:S02]  /*0b80*/  VIADD R9, R7.reuse, 0x1 ;  /* 0x0000000107097836 */ /* 0x040fe40000000000 */
[----:B------:R-:W-:Y:S01]  /*0b90*/  IMAD.X R5, RZ, RZ, RZ, P0 ;  /* 0x000000ffff057224 */ /* 0x000fe200000e06ff */
[----:B------:R-:W3:Y:S01]  /*0ba0*/  LDCU.128 UR12, c[0x0][0x3a0] ;  /* 0x00007400ff0c77ac */ /* 0x000ee20008000c00 */
[C---:B------:R-:W-:Y:S01]  /*0bb0*/  VIADD R16, R7.reuse, 0x2 ;  /* 0x0000000207107836 */ /* 0x040fe20000000000 */
[C---:B------:R-:W-:Y:S01]  /*0bc0*/  ISETP.GE.AND P0, PT, R7.reuse, RZ, PT ;  /* 0x000000ff0700720c */ /* 0x040fe20003f06270 */
[----:B------:R-:W4:Y:S01]  /*0bd0*/  LDC.64 R10, c[0x0][0x3a8] ;  /* 0x0000ea00ff0a7b82 */ /* 0x000f220000000a00 */
[C---:B------:R-:W-:Y:S01]  /*0be0*/  VIADD R8, R7.reuse, 0x3 ;  /* 0x0000000307087836 */ /* 0x040fe20000000000 */
[C---:B------:R-:W-:Y:S01]  /*0bf0*/  SHF.L.U64.HI R5, R4.reuse, 0x2, R5 ;  /* 0x0000000204057819 */ /* 0x040fe20000010205 */
[----:B------:R-:W-:Y:S01]  /*0c00*/  IMAD.SHL.U32 R4, R4, 0x4, RZ ;  /* 0x0000000404047824 */ /* 0x000fe200078e00ff */
[----:B0-----:R-:W-:-:S02]  /*0c10*/  ISETP.GE.AND P3, PT, R7, UR17, PT ;  /* 0x0000001107007c0c */ /* 0x001fc4000bf66270 */
[----:B------:R-:W-:Y:S02]  /*0c20*/  ISETP.GE.AND P5, PT, R9, UR17, PT ;  /* 0x0000001109007c0c */ /* 0x000fe4000bfa6270 */
[----:B------:R-:W-:Y:S02]  /*0c30*/  SEL R7, R7, UR5, !P3 ;  /* 0x0000000507077c07 */ /* 0x000fe4000d800000 */
[----:B------:R-:W-:Y:S02]  /*0c40*/  ISETP.GE.AND P4, PT, R16, UR17, PT ;  /* 0x0000001110007c0c */ /* 0x000fe4000bf86270 */
[----:B------:R-:W-:Y:S02]  /*0c50*/  ISETP.GE.AND P3, PT, R9, RZ, PT ;  /* 0x000000ff0900720c */ /* 0x000fe40003f66270 */
[----:B------:R-:W-:Y:S02]  /*0c60*/  SEL R7, R7, RZ, P0 ;  /* 0x000000ff07077207 */ /* 0x000fe40000000000 */
[----:B------:R-:W-:-:S02]  /*0c70*/  SEL R9, R9, UR5, !P5 ;  /* 0x0000000509097c07 */ /* 0x000fc4000e800000 */
[----:B------:R-:W-:Y:S01]  /*0c80*/  ISETP.GE.AND P0, PT, R16, RZ, PT ;  /* 0x000000ff1000720c */ /* 0x000fe20003f06270 */
[----:B------:R-:W-:Y:S01]  /*0c90*/  IMAD R17, R2, UR17, R7 ;  /* 0x0000001102117c24 */ /* 0x000fe2000f8e0207 */
[----:B------:R-:W-:Y:S02]  /*0ca0*/  SEL R16, R16, UR5, !P4 ;  /* 0x0000000510107c07 */ /* 0x000fe4000e000000 */
[----:B------:R-:W-:Y:S02]  /*0cb0*/  ISETP.GE.AND P5, PT, R8, UR17, PT ;  /* 0x0000001108007c0c */ /* 0x000fe4000bfa6270 */
[----:B------:R-:W-:Y:S02]  /*0cc0*/  SEL R9, R9, RZ, P3 ;  /* 0x000000ff09097207 */ /* 0x000fe40001800000 */
[----:B------:R-:W-:Y:S02]  /*0cd0*/  SEL R21, R16, RZ, P0 ;  /* 0x000000ff10157207 */ /* 0x000fe40000000000 */
[----:B------:R-:W-:Y:S01]  /*0ce0*/  ISETP.GE.AND P3, PT, R8, RZ, PT ;  /* 0x000000ff0800720c */ /* 0x000fe20003f66270 */
[----:B------:R-:W-:Y:S01]  /*0cf0*/  IMAD R19, R2, UR17, R9 ;  /* 0x0000001102137c24 */ /* 0x000fe2000f8e0209 */
[----:B------:R-:W-:Y:S01]  /*0d00*/  SEL R8, R8, UR5, !P5 ;  /* 0x0000000508087c07 */ /* 0x000fe2000e800000 */
[----:B------:R-:W-:Y:S01]  /*0d10*/  IMAD R9, R2, UR17, R21 ;  /* 0x0000001102097c24 */ /* 0x000fe2000f8e0215 */
[----:B--2---:R-:W-:-:S02]  /*0d20*/  IADD3 R16, P0, PT, R17, UR18, RZ ;  /* 0x0000001211107c10 */ /* 0x004fc4000ff1e0ff */
[----:B---3--:R-:W-:Y:S02]  /*0d30*/  IADD3 R6, P2, PT, R4, UR12, RZ ;  /* 0x0000000c04067c10 */ /* 0x008fe4000ff5e0ff */
[----:B------:R-:W-:Y:S01]  /*0d40*/  SEL R21, R8, RZ, P3 ;  /* 0x000000ff08157207 */ /* 0x000fe20001800000 */
[----:B------:R-:W-:Y:S01]  /*0d50*/  VIADD R23, R13, UR16 ;  /* 0x000000100d177c36 */ /* 0x000fe20008000000 */
[----:B------:R-:W-:Y:S02]  /*0d60*/  IADD3 R4, P1, PT, R4, UR14, RZ ;  /* 0x0000000e04047c10 */ /* 0x000fe4000ff3e0ff */
[----:B------:R-:W-:Y:S02]  /*0d70*/  LEA.HI.X.SX32 R17, R17, UR19, 0x1, P0 ;  /* 0x0000001311117c11 */ /* 0x000fe400080f0eff */
[----:B------:R-:W-:Y:S01]  /*0d80*/  IADD3 R18, P0, PT, R19, UR18, RZ ;  /* 0x0000001213127c10 */ /* 0x000fe2000ff1e0ff */
[----:B------:R-:W-:Y:S01]  /*0d90*/  IMAD R21, R2, UR17, R21 ;  /* 0x0000001102157c24 */ /* 0x000fe2000f8e0215 */
[----:B------:R-:W-:Y:S01]  /*0da0*/  IADD3.X R7, PT, PT, R5, UR13, RZ, P2, !PT ;  /* 0x0000000d05077c10 */ /* 0x000fe200097fe4ff */
[----:B-1----:R-:W-:Y:S01]  /*0db0*/  IMAD.WIDE.U32 R14, R23, 0x4, R14 ;  /* 0x00000004170e7825 */ /* 0x002fe200078e000e */
[----:B------:R-:W-:Y:S01]  /*0dc0*/  IADD3.X R5, PT, PT, R5, UR15, RZ, P1, !PT ;  /* 0x0000000f05057c10 */ /* 0x000fe20008ffe4ff */
[----:B------:R-:W2:Y:S01]  /*0dd0*/  LDG.E.U8 R16, desc[UR8][R16.64] ;  /* 0x0000000810107981 */ /* 0x000ea2000c1e1100 */
[----:B------:R-:W-:Y:S01]  /*0de0*/  IADD3 R8, P1, PT, R9, UR18, RZ ;  /* 0x0000001209087c10 */ /* 0x000fe2000ff3e0ff */
[----:B----4-:R-:W-:Y:S01]  /*0df0*/  IMAD.WIDE.U32 R10, R23, 0x4, R10 ;  /* 0x00000004170a7825 */ /* 0x010fe200078e000a */
[----:B------:R-:W-:Y:S01]  /*0e00*/  LEA.HI.X.SX32 R19, R19, UR19, 0x1, P0 ;  /* 0x0000001313137c11 */ /* 0x000fe200080f0eff */
[----:B------:R-:W3:Y:S01]  /*0e10*/  LDG.E R15, desc[UR8][R14.64] ;  /* 0x000000080e0f7981 */ /* 0x000ee2000c1e1900 */
[----:B------:R-:W-:-:S02]  /*0e20*/  LEA.HI.X.SX32 R9, R9, UR19, 0x1, P1 ;  /* 0x0000001309097c11 */ /* 0x000fc400088f0eff */
[C---:B------:R-:W-:Y:S01]  /*0e30*/  IADD3 R22, P0, PT, R21.reuse, UR18, RZ ;  /* 0x0000001215167c10 */ /* 0x040fe2000ff1e0ff */
[----:B------:R-:W4:Y:S04]  /*0e40*/  LDG.E.U8 R18, desc[UR8][R18.64] ;  /* 0x0000000812127981 */ /* 0x000f28000c1e1100 */
[----:B------:R-:W5:Y:S01]  /*0e50*/  LDG.E R11, desc[UR8][R10.64] ;  /* 0x000000080a0b7981 */ /* 0x000f62000c1e1900 */
[----:B------:R-:W-:-:S03]  /*0e60*/  LEA.HI.X.SX32 R23, R21, UR19, 0x1, P0 ;  /* 0x0000001315177c11 */ /* 0x000fc600080f0eff */
[----:B------:R2:W5:Y:S04]  /*0e70*/  LDG.E.U8 R8, desc[UR8][R8.64] ;  /* 0x0000000808087981 */ /* 0x000568000c1e1100 */
[----:B------:R-:W5:Y:S04]  /*0e80*/  LDG.E R21, desc[UR8][R6.64+0x4] ;  /* 0x0000040806157981 */ /* 0x000f68000c1e1900 */
[----:B------:R-:W5:Y:S04]  /*0e90*/  LDG.E R17, desc[UR8][R4.64+0x4] ;  /* 0x0000040804117981 */ /* 0x000f68000c1e1900 */
[----:B------:R-:W5:Y:S04]  /*0ea0*/  LDG.E.U8 R22, desc[UR8][R22.64] ;  /* 0x0000000816167981 */ /* 0x000f68000c1e1100 */
[----:B------:R-:W5:Y:S04]  /*0eb0*/  LDG.E R24, desc[UR8][R6.64+0x8] ;  /* 0x0000080806187981 */ /* 0x000f68000c1e1900 */
[----:B------:R-:W5:Y:S04]  /*0ec0*/  LDG.E R19, desc[UR8][R4.64+0x8] ;  /* 0x0000080804137981 */ /* 0x000f68000c1e1900 */
[----:B------:R-:W5:Y:S04]  /*0ed0*/  LDG.E R25, desc[UR8][R6.64+0xc] ;  /* 0x00000c0806197981 */ /* 0x000f68000c1e1900 */
[----:B------:R-:W5:Y:S01]  /*0ee0*/  LDG.E R27, desc[UR8][R4.64+0xc] ;  /* 0x00000c08041b7981 */ /* 0x000f62000c1e1900 */
[----:B------:R-:W-:Y:S01]  /*0ef0*/  VIADD R13, R13, 0x4 ;  /* 0x000000040d0d7836 */ /* 0x000fe20000000000 */
[----:B--2---:R-:W-:-:S05]  /*0f00*/  I2FP.F32.U32 R9, R16 ;  /* 0x0000001000097245 */ /* 0x004fca0000201000 */
[C---:B---3--:R-:W-:Y:S01]  /*0f10*/  FFMA R28, R9.reuse, R15, R28 ;  /* 0x0000000f091c7223 */ /* 0x048fe2000000001c */
[----:B----4-:R-:W-:Y:S01]  /*0f20*/  I2FP.F32.U32 R29, R18 ;  /* 0x00000012001d7245 */ /* 0x010fe20000201000 */
[----:B-----5:R-:W-:Y:S01]  /*0f30*/  FFMA R26, R9, R11, R26 ;  /* 0x0000000b091a7223 */ /* 0x020fe2000000001a */
[----:B------:R-:W-:-:S03]  /*0f40*/  I2FP.F32.U32 R8, R8 ;  /* 0x0000000800087245 */ /* 0x000fc60000201000 */
[C---:B------:R-:W-:Y:S01]  /*0f50*/  FFMA R21, R29.reuse, R21, R28 ;  /* 0x000000151d157223 */ /* 0x040fe2000000001c */
[----:B------:R-:W-:Y:S01]  /*0f60*/  FFMA R26, R29, R17, R26 ;  /* 0x000000111d1a7223 */ /* 0x000fe2000000001a */
[----:B------:R-:W-:Y:S02]  /*0f70*/  I2FP.F32.U32 R9, R22 ;  /* 0x0000001600097245 */ /* 0x000fe40000201000 */
[C---:B------:R-:W-:Y:S01]  /*0f80*/  FFMA R24, R8.reuse, R24, R21 ;  /* 0x0000001808187223 */ /* 0x040fe20000000015 */
[----:B------:R-:W-:-:S03]  /*0f90*/  FFMA R26, R8, R19, R26 ;  /* 0x00000013081a7223 */ /* 0x000fc6000000001a */
[C---:B------:R-:W-:Y:S01]  /*0fa0*/  FFMA R28, R9.reuse, R25, R24 ;  /* 0x00000019091c7223 */ /* 0x040fe20000000018 */
[----:B------:R-:W-:-:S07]  /*0fb0*/  FFMA R26, R9, R27, R26 ;  /* 0x0000001b091a7223 */ /* 0x000fce000000001a */
.L_x_4:
[----:B------:R-:W-:Y:S05]  /*0fc0*/  BRA.U !UP2, `(.L_x_3) ;  /* 0x000000050a1c7547 */ /* 0x000fea000b800000 */
[----:B------:R-:W-:Y:S02]  /*0fd0*/  UISETP.NE.AND UP1, UPT, UR11, 0x1, UPT ;  /* 0x000000010b00788c */ /* 0x000fe4000bf25270 */
[----:B------:R-:W-:-:S04]  /*0fe0*/  ULOP3.LUT UR7, UR7, 0x1, URZ, 0xc0, !UPT ;  /* 0x0000000107077892 */ /* 0x000fc8000f8ec0ff */
[----:B------:R-:W-:-:S03]  /*0ff0*/  UISETP.NE.U32.AND UP2, UPT, UR7, 0x1, UPT ;  /* 0x000000010700788c */ /* 0x000fc6000bf45070 */
[----:B------:R-:W-:Y:S08]  /*1000*/  BRA.U !UP1, `(.L_x_5) ;  /* 0x0000000109b47547 */ /* 0x000ff0000b800000 */
[----:B------:R-:W0:Y:S01]  /*1010*/  LDCU UR7, c[0x0][0x380] ;  /* 0x00007000ff0777ac */ /* 0x000e220008000800 */
[----:B------:R-:W-:Y:S01]  /*1020*/  IMAD.IADD R4, R12, 0x1, R13 ;  /* 0x000000010c047824 */ /* 0x000fe200078e020d */
[----:B------:R-:W1:Y:S01]  /*1030*/  LDC.64 R14, c[0x0][0x3a0] ;  /* 0x0000e800ff0e7b82 */ /* 0x000e620000000a00 */
[----:B------:R-:W-:Y:S01]  /*1040*/  VIADD R19, R13, UR16 ;  /* 0x000000100d137c36 */ /* 0x000fe20008000000 */
[----:B------:R-:W2:Y:S01]  /*1050*/  LDCU.64 UR12, c[0x0][0x398] ;  /* 0x00007300ff0c77ac */ /* 0x000ea20008000a00 */
[C---:B------:R-:W-:Y:S01]  /*1060*/  VIADD R6, R4.reuse, 0x1 ;  /* 0x0000000104067836 */ /* 0x040fe20000000000 */
[C---:B------:R-:W-:Y:S01]  /*1070*/  ISETP.GE.AND P0, PT, R4.reuse, RZ, PT ;  /* 0x000000ff0400720c */ /* 0x040fe20003f06270 */
[----:B------:R-:W3:Y:S03]  /*1080*/  LDCU.128 UR20, c[0x0][0x3a0] ;  /* 0x00007400ff1477ac */ /* 0x000ee60008000c00 */
[----:B------:R-:W4:Y:S01]  /*1090*/  LDC.64 R10, c[0x0][0x3a8] ;  /* 0x0000ea00ff0a7b82 */ /* 0x000f220000000a00 */
[----:B0-----:R-:W-:-:S04]  /*10a0*/  ISETP.GE.AND P1, PT, R4, UR7, PT ;  /* 0x0000000704007c0c */ /* 0x001fc8000bf26270 */
[----:B------:R-:W-:Y:S02]  /*10b0*/  SEL R4, R4, UR5, !P1 ;  /* 0x0000000504047c07 */ /* 0x000fe4000c800000 */
[----:B------:R-:W-:Y:S02]  /*10c0*/  ISETP.GE.AND P1, PT, R6, UR7, PT ;  /* 0x0000000706007c0c */ /* 0x000fe4000bf26270 */
[----:B------:R-:W-:Y:S02]  /*10d0*/  SEL R5, R4, RZ, P0 ;  /* 0x000000ff04057207 */ /* 0x000fe40000000000 */
[C---:B------:R-:W-:Y:S02]  /*10e0*/  ISETP.GE.AND P0, PT, R6.reuse, RZ, PT ;  /* 0x000000ff0600720c */ /* 0x040fe40003f06270 */
[----:B------:R-:W-:Y:S01]  /*10f0*/  SEL R6, R6, UR5, !P1 ;  /* 0x0000000506067c07 */ /* 0x000fe2000c800000 */
[----:B------:R-:W-:Y:S01]  /*1100*/  IMAD R5, R2, UR7, R5 ;  /* 0x0000000702057c24 */ /* 0x000fe2000f8e0205 */
[----:B------:R-:W-:-:S02]  /*1110*/  IADD3 R4, P1, PT, R13, UR16, RZ ;  /* 0x000000100d047c10 */ /* 0x000fc4000ff3e0ff */
[----:B------:R-:W-:Y:S02]  /*1120*/  SEL R7, R6, RZ, P0 ;  /* 0x000000ff06077207 */ /* 0x000fe40000000000 */
[C---:B--2---:R-:W-:Y:S01]  /*1130*/  IADD3 R16, P0, PT, R5.reuse, UR12, RZ ;  /* 0x0000000c05107c10 */ /* 0x044fe2000ff1e0ff */
[----:B------:R-:W-:Y:S02]  /*1140*/  IMAD.X R9, RZ, RZ, RZ, P1 ;  /* 0x000000ffff097224 */ /* 0x000fe400008e06ff */
[----:B------:R-:W-:Y:S01]  /*1150*/  IMAD R7, R2, UR7, R7 ;  /* 0x0000000702077c24 */ /* 0x000fe2000f8e0207 */
[----:B------:R-:W-:Y:S02]  /*1160*/  LEA.HI.X.SX32 R17, R5, UR13, 0x1, P0 ;  /* 0x0000000d05117c11 */ /* 0x000fe400080f0eff */
[C---:B------:R-:W-:Y:S01]  /*1170*/  SHF.L.U64.HI R5, R4.reuse, 0x2, R9 ;  /* 0x0000000204057819 */ /* 0x040fe20000010209 */
[----:B------:R-:W-:Y:S01]  /*1180*/  IMAD.SHL.U32 R4, R4, 0x4, RZ ;  /* 0x0000000404047824 */ /* 0x000fe200078e00ff */
[----:B------:R-:W-:Y:S01]  /*1190*/  IADD3 R8, P0, PT, R7, UR12, RZ ;  /* 0x0000000c07087c10 */ /* 0x000fe2000ff1e0ff */
[C---:B-1----:R-:W-:Y:S01]  /*11a0*/  IMAD.WIDE.U32 R14, R19.reuse, 0x4, R14 ;  /* 0x00000004130e7825 */ /* 0x042fe200078e000e */
[----:B------:R-:W2:Y:S02]  /*11b0*/  LDG.E.U8 R16, desc[UR8][R16.64] ;  /* 0x0000000810107981 */ /* 0x000ea4000c1e1100 */
[C---:B---3--:R-:W-:Y:S01]  /*11c0*/  IADD3 R6, P1, PT, R4.reuse, UR20, RZ ;  /* 0x0000001404067c10 */ /* 0x048fe2000ff3e0ff */
[----:B----4-:R-:W-:Y:S01]  /*11d0*/  IMAD.WIDE.U32 R10, R19, 0x4, R10 ;  /* 0x00000004130a7825 */ /* 0x010fe200078e000a */
[----:B------:R-:W-:Y:S01]  /*11e0*/  IADD3 R4, P2, PT, R4, UR22, RZ ;  /* 0x0000001604047c10 */ /* 0x000fe2000ff5e0ff */
[----:B------:R-:W3:Y:S01]  /*11f0*/  LDG.E R14, desc[UR8][R14.64] ;  /* 0x000000080e0e7981 */ /* 0x000ee2000c1e1900 */
[----:B------:R-:W-:-:S02]  /*1200*/  LEA.HI.X.SX32 R9, R7, UR13, 0x1, P0 ;  /* 0x0000000d07097c11 */ /* 0x000fc400080f0eff */
[C---:B------:R-:W-:Y:S01]  /*1210*/  IADD3.X R7, PT, PT, R5.reuse, UR21, RZ, P1, !PT ;  /* 0x0000001505077c10 */ /* 0x040fe20008ffe4ff */
[----:B------:R-:W4:Y:S01]  /*1220*/  LDG.E R11, desc[UR8][R10.64] ;  /* 0x000000080a0b7981 */ /* 0x000f22000c1e1900 */
[----:B------:R-:W-:-:S03]  /*1230*/  IADD3.X R5, PT, PT, R5, UR23, RZ, P2, !PT ;  /* 0x0000001705057c10 */ /* 0x000fc600097fe4ff */
[----:B------:R-:W5:Y:S04]  /*1240*/  LDG.E.U8 R8, desc[UR8][R8.64] ;  /* 0x0000000808087981 */ /* 0x000f68000c1e1100 */
[----:B------:R-:W5:Y:S04]  /*1250*/  LDG.E R6, desc[UR8][R6.64+0x4] ;  /* 0x0000040806067981 */ /* 0x000f68000c1e1900 */
[----:B------:R-:W5:Y:S01]  /*1260*/  LDG.E R5, desc[UR8][R4.64+0x4] ;  /* 0x0000040804057981 */ /* 0x000f62000c1e1900 */
[----:B------:R-:W-:Y:S01]  /*1270*/  VIADD R13, R13, 0x2 ;  /* 0x000000020d0d7836 */ /* 0x000fe20000000000 */
[----:B--2---:R-:W-:-:S05]  /*1280*/  I2FP.F32.U32 R17, R16 ;  /* 0x0000001000117245 */ /* 0x004fca0000201000 */
[C---:B---3--:R-:W-:Y:S01]  /*1290*/  FFMA R28, R17.reuse, R14, R28 ;  /* 0x0000000e111c7223 */ /* 0x048fe2000000001c */
[----:B----4-:R-:W-:Y:S01]  /*12a0*/  FFMA R26, R17, R11, R26 ;  /* 0x0000000b111a7223 */ /* 0x010fe2000000001a */
[----:B-----5:R-:W-:-:S05]  /*12b0*/  I2FP.F32.U32 R19, R8 ;  /* 0x0000000800137245 */ /* 0x020fca0000201000 */
[C---:B------:R-:W-:Y:S01]  /*12c0*/  FFMA R28, R19.reuse, R6, R28 ;  /* 0x00000006131c7223 */ /* 0x040fe2000000001c */
[----:B------:R-:W-:-:S07]  /*12d0*/  FFMA R26, R19, R5, R26 ;  /* 0x00000005131a7223 */ /* 0x000fce000000001a */
.L_x_5:
[----:B------:R-:W-:Y:S05]  /*12e0*/  BRA.U UP2, `(.L_x_3) ;  /* 0x0000000102547547 */ /* 0x000fea000b800000 */
[----:B------:R-:W0:Y:S01]  /*12f0*/  LDCU UR7, c[0x0][0x380] ;  /* 0x00007000ff0777ac */ /* 0x000e220008000800 */
[----:B------:R-:W-:Y:S01]  /*1300*/  IMAD.IADD R4, R12, 0x1, R13 ;  /* 0x000000010c047824 */ /* 0x000fe200078e020d */
[----:B------:R-:W1:Y:S01]  /*1310*/  LDC.64 R6, c[0x0][0x3a0] ;  /* 0x0000e800ff067b82 */ /* 0x000e620000000a00 */
[----:B------:R-:W-:Y:S01]  /*1320*/  VIADD R13, R13, UR16 ;  /* 0x000000100d0d7c36 */ /* 0x000fe20008000000 */
[----:B------:R-:W2:Y:S02]  /*1330*/  LDCU.64 UR12, c[0x0][0x398] ;  /* 0x00007300ff0c77ac */ /* 0x000ea40008000a00 */
[C---:B------:R-:W-:Y:S02]  /*1340*/  ISETP.GE.AND P0, PT, R4.reuse, RZ, PT ;  /* 0x000000ff0400720c */ /* 0x040fe40003f06270 */
[----:B0-----:R-:W-:-:S04]  /*1350*/  ISETP.GE.AND P1, PT, R4, UR7, PT ;  /* 0x0000000704007c0c */ /* 0x001fc8000bf26270 */
[----:B------:R-:W-:Y:S02]  /*1360*/  SEL R8, R4, UR5, !P1 ;  /* 0x0000000504087c07 */ /* 0x000fe4000c800000 */
[----:B------:R-:W0:Y:S02]  /*1370*/  LDC.64 R4, c[0x0][0x3a8] ;  /* 0x0000ea00ff047b82 */ /* 0x000e240000000a00 */
[----:B------:R-:W-:Y:S01]  /*1380*/  SEL R9, R8, RZ, P0 ;  /* 0x000000ff08097207 */ /* 0x000fe20000000000 */
[----:B-1----:R-:W-:-:S04]  /*1390*/  IMAD.WIDE.U32 R6, R13, 0x4, R6 ;  /* 0x000000040d067825 */ /* 0x002fc800078e0006 */
[----:B------:R-:W-:Y:S02]  /*13a0*/  IMAD R9, R2, UR7, R9 ;  /* 0x0000000702097c24 */ /* 0x000fe4000f8e0209 */
[----:B------:R-:W3:Y:S03]  /*13b0*/  LDG.E R6, desc[UR8][R6.64] ;  /* 0x0000000806067981 */ /* 0x000ee6000c1e1900 */
[----:B--2---:R-:W-:-:S04]  /*13c0*/  IADD3 R8, P0, PT, R9, UR12, RZ ;  /* 0x0000000c09087c10 */ /* 0x004fc8000ff1e0ff */
[----:B------:R-:W-:-:S05]  /*13d0*/  LEA.HI.X.SX32 R9, R9, UR13, 0x1, P0 ;  /* 0x0000000d09097c11 */ /* 0x000fca00080f0eff */
[----:B------:R-:W2:Y:S01]  /*13e0*/  LDG.E.U8 R8, desc[UR8][R8.64] ;  /* 0x0000000808087981 */ /* 0x000ea2000c1e1100 */
[----:B0-----:R-:W-:-:S06]  /*13f0*/  IMAD.WIDE.U32 R4, R13, 0x4, R4 ;  /* 0x000000040d047825 */ /* 0x001fcc00078e0004 */
[----:B------:R-:W4:Y:S01]  /*1400*/  LDG.E R5, desc[UR8][R4.64] ;  /* 0x0000000804057981 */ /* 0x000f22000c1e1900 */
[----:B--2---:R-:W-:-:S05]  /*1410*/  I2FP.F32.U32 R11, R8 ;  /* 0x00000008000b7245 */ /* 0x004fca0000201000 */
[C---:B---3--:R-:W-:Y:S01]  /*1420*/  FFMA R28, R11.reuse, R6, R28 ;  /* 0x000000060b1c7223 */ /* 0x048fe2000000001c */
[----:B----4-:R-:W-:-:S07]  /*1430*/  FFMA R26, R11, R5, R26 ;  /* 0x000000050b1a7223 */ /* 0x010fce000000001a */
.L_x_3:
[----:B------:R-:W-:Y:S05]  /*1440*/  BRA.U UP0, `(.L_x_6) ;  /* 0xffffffed007c7547 */ /* 0x000fea000b83ffff */
.L_x_0:
[----:B------:R-:W0:Y:S01]  /*1450*/  F2F.F64.F32 R24, R28 ;  /* 0x0000001c00187310 */ /* 0x000e220000201800 */
[----:B------:R-:W-:Y:S01]  /*1460*/  BSSY.RECONVERGENT B0, `(.L_x_7) ;  /* 0x0000006000007945 */ /* 0x000fe20003800200 */
[----:B------:R-:W-:Y:S01]  /*1470*/  MOV R2, 0x14c0 ;  /* 0x000014c000027802 */ /* 0x000fe20000000f00 */
[----:B0-----:R-:W-:-:S10]  /*1480*/  DADD R4, -RZ, |R24| ;  /* 0x00000000ff047229 */ /* 0x001fd40000000518 */
[----:B------:R-:W-:Y:S02]  /*1490*/  IMAD.MOV.U32 R10, RZ, RZ, R4 ;  /* 0x000000ffff0a7224 */ /* 0x000fe400078e0004 */
[----:B------:R-:W-:-:S07]  /*14a0*/  IMAD.MOV.U32 R27, RZ, RZ, R5 ;  /* 0x000000ffff1b7224 */ /* 0x000fce00078e0005 */
[----:B------:R-:W-:Y:S05]  /*14b0*/  CALL.REL.NOINC `($_Z23convolutionOnDeviceOpt2iiiiiPhPfS0_S_$__internal_accurate_pow) ;  /* 0x0000000400f47944 */ /* 0x000fea0003c00000 */
[----:B------:R-:W-:Y:S05]  /*14c0*/  BSYNC.RECONVERGENT B0 ;  /* 0x0000000000007941 */ /* 0x000fea0003800200 */
.L_x_7:
[----:B------:R-:W-:Y:S01]  /*14d0*/  DADD R6, R24, 2 ;  /* 0x4000000018067429 */ /* 0x000fe20000000000 */
[----:B------:R-:W0:Y:S01]  /*14e0*/  F2F.F64.F32 R4, R26 ;  /* 0x0000001a00047310 */ /* 0x000e220000201800 */
[C---:B------:R-:W-:Y:S01]  /*14f0*/  FSETP.NEU.AND P0, PT, R28.reuse, RZ, PT ;  /* 0x000000ff1c00720b */ /* 0x040fe20003f0d000 */
[----:B------:R-:W-:Y:S01]  /*1500*/  BSSY.RECONVERGENT B0, `(.L_x_8) ;  /* 0x0000011000007945 */ /* 0x000fe20003800200 */
[----:B------:R-:W-:-:S06]  /*1510*/  FSETP.NEU.AND P2, PT, R28, 1, PT ;  /* 0x3f8000001c00780b */ /* 0x000fcc0003f4d000 */
[----:B------:R-:W-:Y:S01]  /*1520*/  LOP3.LUT R6, R7, 0x7ff00000, RZ, 0xc0, !PT ;  /* 0x7ff0000007067812 */ /* 0x000fe200078ec0ff */
[----:B------:R-:W-:-:S03]  /*1530*/  IMAD.MOV.U32 R7, RZ, RZ, R12 ;  /* 0x000000ffff077224 */ /* 0x000fc600078e000c */
[----:B------:R-:W-:Y:S01]  /*1540*/  ISETP.NE.AND P1, PT, R6, 0x7ff00000, PT ;  /* 0x7ff000000600780c */ /* 0x000fe20003f25270 */
[----:B------:R-:W-:Y:S01]  /*1550*/  IMAD.MOV.U32 R6, RZ, RZ, R11 ;  /* 0x000000ffff067224 */ /* 0x000fe200078e000b */
[----:B0-----:R-:W-:Y:S01]  /*1560*/  DADD R8, -RZ, |R4| ;  /* 0x00000000ff087229 */ /* 0x001fe20000000504 */
[----:B------:R-:W-:-:S09]  /*1570*/  @!P0 CS2R R6, SRZ ;  /* 0x0000000000068805 */ /* 0x000fd2000001ff00 */
[----:B------:R-:W-:Y:S02]  /*1580*/  IMAD.MOV.U32 R10, RZ, RZ, R8 ;  /* 0x000000ffff0a7224 */ /* 0x000fe400078e0008 */
[----:B------:R-:W-:Y:S01]  /*1590*/  IMAD.MOV.U32 R27, RZ, RZ, R9 ;  /* 0x000000ffff1b7224 */ /* 0x000fe200078e0009 */
[----:B------:R-:W-:Y:S06]  /*15a0*/  @P1 BRA `(.L_x_9) ;  /* 0x0000000000181947 */ /* 0x000fec0003800000 */
[----:B------:R-:W-:-:S13]  /*15b0*/  FSETP.NAN.AND P0, PT, R28, R28, PT ;  /* 0x0000001c1c00720b */ /* 0x000fda0003f08000 */
[----:B------:R-:W-:Y:S01]  /*15c0*/  @P0 DADD R6, R24, 2 ;  /* 0x4000000018060429 */ /* 0x000fe20000000000 */
[----:B------:R-:W-:Y:S10]  /*15d0*/  @P0 BRA `(.L_x_9) ;  /* 0x00000000000c0947 */ /* 0x000ff40003800000 */
[----:B------:R-:W-:-:S14]  /*15e0*/  DSETP.NEU.AND P0, PT, |R24|, +INF , PT ;  /* 0x7ff000001800742a */ /* 0x000fdc0003f0d200 */
[----:B------:R-:W-:Y:S02]  /*15f0*/  @!P0 IMAD.MOV.U32 R6, RZ, RZ, 0x0 ;  /* 0x00000000ff068424 */ /* 0x000fe400078e00ff */
[----:B------:R-:W-:-:S07]  /*1600*/  @!P0 IMAD.MOV.U32 R7, RZ, RZ, 0x7ff00000 ;  /* 0x7ff00000ff078424 */ /* 0x000fce00078e00ff */
.L_x_9:
[----:B------:R-:W-:Y:S05]  /*1610*/  BSYNC.RECONVERGENT B0 ;  /* 0x0000000000007941 */ /* 0x000fea0003800200 */
.L_x_8:
[----:B------:R-:W-:Y:S01]  /*1620*/  BSSY.RECONVERGENT B0, `(.L_x_10) ;  /* 0x0000005000007945 */ /* 0x000fe20003800200 */
[----:B------:R-:W-:Y:S02]  /*1630*/  FSEL R24, R6, RZ, P2 ;  /* 0x000000ff06187208 */ /* 0x000fe40001000000 */
[----:B------:R-:W-:Y:S02]  /*1640*/  FSEL R25, R7, 1.875, P2 ;  /* 0x3ff0000007197808 */ /* 0x000fe40001000000 */
[----:B------:R-:W-:-:S07]  /*1650*/  MOV R2, 0x1670 ;  /* 0x0000167000027802 */ /* 0x000fce0000000f00 */
[----:B------:R-:W-:Y:S05]  /*1660*/  CALL.REL.NOINC `($_Z23convolutionOnDeviceOpt2iiiiiPhPfS0_S_$__internal_accurate_pow) ;  /* 0x0000000400887944 */ /* 0x000fea0003c00000 */
[----:B------:R-:W-:Y:S05]  /*1670*/  BSYNC.RECONVERGENT B0 ;  /* 0x0000000000007941 */ /* 0x000fea0003800200 */
.L_x_10:
[----:B------:R-:W-:Y:S01]  /*1680*/  DADD R6, R4, 2 ;  /* 0x4000000004067429 */ /* 0x000fe20000000000 */
[C---:B------:R-:W-:Y:S01]  /*1690*/  FSETP.NEU.AND P0, PT, R26.reuse, RZ, PT ;  /* 0x000000ff1a00720b */ /* 0x040fe20003f0d000 */
[----:B------:R-:W-:Y:S01]  /*16a0*/  BSSY.RECONVERGENT B0, `(.L_x_11) ;  /* 0x000000e000007945 */ /* 0x000fe20003800200 */
[----:B------:R-:W-:-:S07]  /*16b0*/  FSETP.NEU.AND P2, PT, R26, 1, PT ;  /* 0x3f8000001a00780b */ /* 0x000fce0003f4d000 */
[----:B------:R-:W-:Y:S01]  /*16c0*/  LOP3.LUT R6, R7, 0x7ff00000, RZ, 0xc0, !PT ;  /* 0x7ff0000007067812 */ /* 0x000fe200078ec0ff */
[----:B------:R-:W-:-:S03]  /*16d0*/  IMAD.MOV.U32 R7, RZ, RZ, R12 ;  /* 0x000000ffff077224 */ /* 0x000fc600078e000c */
[----:B------:R-:W-:Y:S01]  /*16e0*/  ISETP.NE.AND P1, PT, R6, 0x7ff00000, PT ;  /* 0x7ff000000600780c */ /* 0x000fe20003f25270 */
[----:B------:R-:W-:Y:S01]  /*16f0*/  IMAD.MOV.U32 R6, RZ, RZ, R11 ;  /* 0x000000ffff067224 */ /* 0x000fe200078e000b */
[----:B------:R-:W-:-:S11]  /*1700*/  @!P0 CS2R R6, SRZ ;  /* 0x0000000000068805 */ /* 0x000fd6000001ff00 */
[----:B------:R-:W-:Y:S05]  /*1710*/  @P1 BRA `(.L_x_12) ;  /* 0x0000000000181947 */ /* 0x000fea0003800000 */
[----:B------:R-:W-:-:S13]  /*1720*/  FSETP.NAN.AND P0, PT, R26, R26, PT ;  /* 0x0000001a1a00720b */ /* 0x000fda0003f08000 */
[----:B------:R-:W-:Y:S01]  /*1730*/  @P0 DADD R6, R4, 2 ;  /* 0x4000000004060429 */ /* 0x000fe20000000000 */
[----:B------:R-:W-:Y:S10]  /*1740*/  @P0 BRA `(.L_x_12) ;  /* 0x00000000000c0947 */ /* 0x000ff40003800000 */
[----:B------:R-:W-:-:S14]  /*1750*/  DSETP.NEU.AND P0, PT, |R4|, +INF , PT ;  /* 0x7ff000000400742a */ /* 0x000fdc0003f0d200 */
[----:B------:R-:W-:Y:S02]  /*1760*/  @!P0 IMAD.MOV.U32 R6, RZ, RZ, 0x0 ;  /* 0x00000000ff068424 */ /* 0x000fe400078e00ff */
[----:B------:R-:W-:-:S07]  /*1770*/  @!P0 IMAD.MOV.U32 R7, RZ, RZ, 0x7ff00000 ;  /* 0x7ff00000ff078424 */ /* 0x000fce00078e00ff */
.L_x_12:
[----:B------:R-:W-:Y:S05]  /*1780*/  BSYNC.RECONVERGENT B0 ;  /* 0x0000000000007941 */ /* 0x000fea0003800200 */
.L_x_11:
[----:B------:R-:W-:Y:S01]  /*1790*/  FSEL R4, R6, RZ, P2 ;  /* 0x000000ff06047208 */ /* 0x000fe20001000000 */
[----:B------:R-:W-:Y:S01]  /*17a0*/  IMAD.MOV.U32 R8, RZ, RZ, 0x0 ;  /* 0x00000000ff087424 */ /* 0x000fe200078e00ff */
[----:B------:R-:W-:Y:S01]  /*17b0*/  FSEL R5, R7, 1.875, P2 ;  /* 0x3ff0000007057808 */ /* 0x000fe20001000000 */
[----:B------:R-:W-:Y:S01]  /*17c0*/  IMAD.MOV.U32 R9, RZ, RZ, 0x3fd80000 ;  /* 0x3fd80000ff097424 */ /* 0x000fe200078e00ff */
[----:B------:R-:W-:Y:S04]  /*17d0*/  BSSY.RECONVERGENT B0, `(.L_x_13) ;  /* 0x0000012000007945 */ /* 0x000fe80003800200 */
[----:B------:R-:W-:-:S06]  /*17e0*/  DADD R24, R24, R4 ;  /* 0x0000000018187229 */ /* 0x000fcc0000000004 */
[----:B------:R-:W0:Y:S04]  /*17f0*/  MUFU.RSQ64H R5, R25 ;  /* 0x0000001900057308 */ /* 0x000e280000001c00 */
[----:B------:R-:W-:-:S05]  /*1800*/  VIADD R4, R25, 0xfcb00000 ;  /* 0xfcb0000019047836 */ /* 0x000fca0000000000 */
[----:B------:R-:W-:Y:S01]  /*1810*/  ISETP.GE.U32.AND P0, PT, R4, 0x7ca00000, PT ;  /* 0x7ca000000400780c */ /* 0x000fe20003f06070 */
[----:B0-----:R-:W-:-:S08]  /*1820*/  DMUL R6, R4, R4 ;  /* 0x0000000404067228 */ /* 0x001fd00000000000 */
[----:B------:R-:W-:-:S08]  /*1830*/  DFMA R6, R24, -R6, 1 ;  /* 0x3ff000001806742b */ /* 0x000fd00000000806 */
[----:B------:R-:W-:Y:S02]  /*1840*/  DFMA R8, R6, R8, 0.5 ;  /* 0x3fe000000608742b */ /* 0x000fe40000000008 */
[----:B------:R-:W-:-:S08]  /*1850*/  DMUL R6, R4, R6 ;  /* 0x0000000604067228 */ /* 0x000fd00000000000 */
[----:B------:R-:W-:-:S08]  /*1860*/  DFMA R10, R8, R6, R4 ;  /* 0x00000006080a722b */ /* 0x000fd00000000004 */
[----:B------:R-:W-:Y:S02]  /*1870*/  DMUL R12, R24, R10 ;  /* 0x0000000a180c7228 */ /* 0x000fe40000000000 */
[----:B------:R-:W-:Y:S02]  /*1880*/  VIADD R9, R11, 0xfff00000 ;  /* 0xfff000000b097836 */ /* 0x000fe40000000000 */
[----:B------:R-:W-:-:S04]  /*1890*/  IMAD.MOV.U32 R8, RZ, RZ, R10 ;  /* 0x000000ffff087224 */ /* 0x000fc800078e000a */
[----:B------:R-:W-:-:S08]  /*18a0*/  DFMA R14, R12, -R12, R24 ;  /* 0x8000000c0c0e722b */ /* 0x000fd00000000018 */
[----:B------:R-:W-:Y:S01]  /*18b0*/  DFMA R6, R14, R8, R12 ;  /* 0x000000080e06722b */ /* 0x000fe2000000000c */
[----:B------:R-:W-:Y:S10]  /*18c0*/  @!P0 BRA `(.L_x_14) ;  /* 0x0000000000088947 */ /* 0x000ff40003800000 */
[----:B------:R-:W-:-:S07]  /*18d0*/  MOV R2, 0x18f0 ;  /* 0x000018f000027802 */ /* 0x000fce0000000f00 */
[----:B------:R-:W-:Y:S05]  /*18e0*/  CALL.REL.NOINC `($__internal_0_$__cuda_sm20_dsqrt_rn_f64_mediumpath_v1) ;  /* 0x00000000002c7944 */ /* 0x000fea0003c00000 */
.L_x_14:
[----:B------:R-:W-:Y:S05]  /*18f0*/  BSYNC.RECONVERGENT B0 ;  /* 0x0000000000007941 */ /* 0x000fea0003800200 */
.L_x_13:
[----:B------:R-:W0:Y:S01]  /*1900*/  F2F.F32.F64 R6, R6 ;  /* 0x0000000600067310 */ /* 0x000e220000301000 */
[----:B------:R-:W1:Y:S01]  /*1910*/  LDCU UR6, c[0x0][0x380] ;  /* 0x00007000ff0677ac */ /* 0x000e620008000800 */
[----:B------:R-:W2:Y:S01]  /*1920*/  LDCU.64 UR4, c[0x0][0x3b0] ;  /* 0x00007600ff0477ac */ /* 0x000ea20008000a00 */
[----:B0-----:R-:W-:-:S05]  /*1930*/  FMNMX.NAN R4, R6, 255, PT ;  /* 0x437f000006047809 */ /* 0x001fca0003820000 */
[----:B------:R-:W0:Y:S01]  /*1940*/  F2I.U32.TRUNC.NTZ R5, R4 ;  /* 0x0000000400057305 */ /* 0x000e22000020f000 */
[----:B-1----:R-:W-:-:S05]  /*1950*/  IMAD R0, R3, UR6, R0 ;  /* 0x0000000603007c24 */ /* 0x002fca000f8e0200 */
[----:B--2---:R-:W-:-:S04]  /*1960*/  IADD3 R2, P0, PT, R0, UR4, RZ ;  /* 0x0000000400027c10 */ /* 0x004fc8000ff1e0ff */
[----:B------:R-:W-:-:S05]  /*1970*/  LEA.HI.X.SX32 R3, R0, UR5, 0x1, P0 ;  /* 0x0000000500037c11 */ /* 0x000fca00080f0eff */
[----:B0-----:R-:W-:Y:S01]  /*1980*/  STG.E.U8 desc[UR8][R2.64], R5 ;  /* 0x0000000502007986 */ /* 0x001fe2000c101108 */
[----:B------:R-:W-:Y:S05]  /*1990*/  EXIT ;  /* 0x000000000000794d */ /* 0x000fea0003800000 */
        .weak           $__internal_0_$__cuda_sm20_dsqrt_rn_f64_mediumpath_v1
        .type           $__internal_0_$__cuda_sm20_dsqrt_rn_f64_mediumpath_v1,@function
        .size           $__internal_0_$__cuda_sm20_dsqrt_rn_f64_mediumpath_v1,($_Z23convolutionOnDeviceOpt2iiiiiPhPfS0_S_$__internal_accurate_pow - $__internal_0_$__cuda_sm20_dsqrt_rn_f64_mediumpath_v1)
$__internal_0_$__cuda_sm20_dsqrt_rn_f64_mediumpath_v1:
[----:B------:R-:W-:Y:S01]  /*19a0*/  ISETP.GE.U32.AND P0, PT, R4, -0x3400000, PT ;  /* 0xfcc000000400780c */ /* 0x000fe20003f06070 */
[----:B------:R-:W-:Y:S01]  /*19b0*/  BSSY.RECONVERGENT B1, `(.L_x_15) ;  /* 0x0000028000017945 */ /* 0x000fe20003800200 */
[----:B------:R-:W-:Y:S02]  /*19c0*/  IMAD.MOV.U32 R8, RZ, RZ, R10 ;  /* 0x000000ffff087224 */ /* 0x000fe400078e000a */
[----:B------:R-:W-:Y:S02]  /*19d0*/  IMAD.MOV.U32 R6, RZ, RZ, R24 ;  /* 0x000000ffff067224 */ /* 0x000fe400078e0018 */
[----:B------:R-:W-:Y:S02]  /*19e0*/  IMAD.MOV.U32 R7, RZ, RZ, R25 ;  /* 0x000000ffff077224 */ /* 0x000fe400078e0019 */
[----:B------:R-:W-:Y:S02]  /*19f0*/  IMAD.MOV.U32 R4, RZ, RZ, R14 ;  /* 0x000000ffff047224 */ /* 0x000fe400078e000e */
[----:B------:R-:W-:-:S03]  /*1a00*/  IMAD.MOV.U32 R5, RZ, RZ, R15 ;  /* 0x000000ffff057224 */ /* 0x000fc600078e000f */
[----:B------:R-:W-:Y:S05]  /*1a10*/  @!P0 BRA `(.L_x_16) ;  /* 0x0000000000208947 */ /* 0x000fea0003800000 */
[----:B------:R-:W-:-:S10]  /*1a20*/  DFMA.RM R4, R4, R8, R12 ;  /* 0x000000080404722b */ /* 0x000fd4000000400c */
[----:B------:R-:W-:-:S05]  /*1a30*/  IADD3 R8, P0, PT, R4, 0x1, RZ ;  /* 0x0000000104087810 */ /* 0x000fca0007f1e0ff */
[----:B------:R-:W-:-:S06]  /*1a40*/  IMAD.X R9, RZ, RZ, R5, P0 ;  /* 0x000000ffff097224 */ /* 0x000fcc00000e0605 */
[----:B------:R-:W-:-:S08]  /*1a50*/  DFMA.RP R6, -R4, R8, R6 ;  /* 0x000000080406722b */ /* 0x000fd00000008106 */
[----:B------:R-:W-:-:S06]  /*1a60*/  DSETP.GT.AND P0, PT, R6, RZ, PT ;  /* 0x000000ff0600722a */ /* 0x000fcc0003f04000 */
[----:B------:R-:W-:Y:S02]  /*1a70*/  FSEL R4, R8, R4, P0 ;  /* 0x0000000408047208 */ /* 0x000fe40000000000 */
[----:B------:R-:W-:Y:S01]  /*1a80*/  FSEL R5, R9, R5, P0 ;  /* 0x0000000509057208 */ /* 0x000fe20000000000 */
[----:B------:R-:W-:Y:S06]  /*1a90*/  BRA `(.L_x_17) ;  /* 0x0000000000647947 */ /* 0x000fec0003800000 */
.L_x_16:
[----:B------:R-:W-:-:S14]  /*1aa0*/  DSETP.NE.AND P0, PT, R6, RZ, PT ;  /* 0x000000ff0600722a */ /* 0x000fdc0003f05000 */
[----:B------:R-:W-:Y:S05]  /*1ab0*/  @!P0 BRA `(.L_x_18) ;  /* 0x0000000000588947 */ /* 0x000fea0003800000 */
[----:B------:R-:W-:-:S13]  /*1ac0*/  ISETP.GE.AND P0, PT, R7, RZ, PT ;  /* 0x000000ff0700720c */ /* 0x000fda0003f06270 */
[----:B------:R-:W-:Y:S02]  /*1ad0*/  @!P0 IMAD.MOV.U32 R4, RZ, RZ, 0x0 ;  /* 0x00000000ff048424 */ /* 0x000fe400078e00ff */
[----:B------:R-:W-:Y:S01]  /*1ae0*/  @!P0 IMAD.MOV.U32 R5, RZ, RZ, -0x80000 ;  /* 0xfff80000ff058424 */ /* 0x000fe200078e00ff */
[----:B------:R-:W-:Y:S06]  /*1af0*/  @!P0 BRA `(.L_x_17) ;  /* 0x00000000004c8947 */ /* 0x000fec0003800000 */
[----:B------:R-:W-:-:S13]  /*1b00*/  ISETP.GT.AND P0, PT, R7, 0x7fefffff, PT ;  /* 0x7fefffff0700780c */ /* 0x000fda0003f04270 */
[----:B------:R-:W-:Y:S05]  /*1b10*/  @P0 BRA `(.L_x_18) ;  /* 0x0000000000400947 */ /* 0x000fea0003800000 */
[----:B------:R-:W-:Y:S01]  /*1b20*/  DMUL R4, R6, 8.11296384146066816958e+31 ;  /* 0x4690000006047828 */ /* 0x000fe20000000000 */
[----:B------:R-:W-:Y:S02]  /*1b30*/  IMAD.MOV.U32 R10, RZ, RZ, 0x0 ;  /* 0x00000000ff0a7424 */ /* 0x000fe400078e00ff */
[----:B------:R-:W-:Y:S02]  /*1b40*/  IMAD.MOV.U32 R6, RZ, RZ, RZ ;  /* 0x000000ffff067224 */ /* 0x000fe400078e00ff */
[----:B------:R-:W-:Y:S01]  /*1b50*/  IMAD.MOV.U32 R11, RZ, RZ, 0x3fd80000 ;  /* 0x3fd80000ff0b7424 */ /* 0x000fe200078e00ff */
[----:B------:R-:W0:Y:S03]  /*1b60*/  MUFU.RSQ64H R7, R5 ;  /* 0x0000000500077308 */ /* 0x000e260000001c00 */
[----:B0-----:R-:W-:-:S08]  /*1b70*/  DMUL R8, R6, R6 ;  /* 0x0000000606087228 */ /* 0x001fd00000000000 */
[----:B------:R-:W-:-:S08]  /*1b80*/  DFMA R8, R4, -R8, 1 ;  /* 0x3ff000000408742b */ /* 0x000fd00000000808 */
[----:B------:R-:W-:Y:S02]  /*1b90*/  DFMA R10, R8, R10, 0.5 ;  /* 0x3fe00000080a742b */ /* 0x000fe4000000000a */
[----:B------:R-:W-:-:S08]  /*1ba0*/  DMUL R8, R6, R8 ;  /* 0x0000000806087228 */ /* 0x000fd00000000000 */
[----:B------:R-:W-:-:S08]  /*1bb0*/  DFMA R8, R10, R8, R6 ;  /* 0x000000080a08722b */ /* 0x000fd00000000006 */
[----:B------:R-:W-:Y:S02]  /*1bc0*/  DMUL R6, R4, R8 ;  /* 0x0000000804067228 */ /* 0x000fe40000000000 */
[----:B------:R-:W-:-:S06]  /*1bd0*/  VIADD R9, R9, 0xfff00000 ;  /* 0xfff0000009097836 */ /* 0x000fcc0000000000 */
[----:B------:R-:W-:-:S08]  /*1be0*/  DFMA R10, R6, -R6, R4 ;  /* 0x80000006060a722b */ /* 0x000fd00000000004 */
[----:B------:R-:W-:-:S10]  /*1bf0*/  DFMA R4, R8, R10, R6 ;  /* 0x0000000a0804722b */ /* 0x000fd40000000006 */
[----:B------:R-:W-:Y:S01]  /*1c00*/  VIADD R5, R5, 0xfcb00000 ;  /* 0xfcb0000005057836 */ /* 0x000fe20000000000 */
[----:B------:R-:W-:Y:S06]  /*1c10*/  BRA `(.L_x_17) ;  /* 0x0000000000047947 */ /* 0x000fec0003800000 */
.L_x_18:
[----:B------:R-:W-:-:S11]  /*1c20*/  DADD R4, R6, R6 ;  /* 0x0000000006047229 */ /* 0x000fd60000000006 */
.L_x_17:
[----:B------:R-:W-:Y:S05]  /*1c30*/  BSYNC.RECONVERGENT B1 ;  /* 0x0000000000017941 */ /* 0x000fea0003800200 */
.L_x_15:
[----:B------:R-:W-:Y:S02]  /*1c40*/  IMAD.MOV.U32 R6, RZ, RZ, R4 ;  /* 0x000000ffff067224 */ /* 0x000fe400078e0004 */
[----:B------:R-:W-:Y:S02]  /*1c50*/  IMAD.MOV.U32 R7, RZ, RZ, R5 ;  /* 0x000000ffff077224 */ /* 0x000fe400078e0005 */
[----:B------:R-:W-:Y:S02]  /*1c60*/  IMAD.MOV.U32 R4, RZ, RZ, R2 ;  /* 0x000000ffff047224 */ /* 0x000fe400078e0002 */
[----:B------:R-:W-:-:S04]  /*1c70*/  IMAD.MOV.U32 R5, RZ, RZ, 0x0 ;  /* 0x00000000ff057424 */ /* 0x000fc800078e00ff */
[----:B------:R-:W-:Y:S05]  /*1c80*/  RET.REL.NODEC R4 `(_Z23convolutionOnDeviceOpt2iiiiiPhPfS0_S_) ;  /* 0xffffffe004dc7950 */ /* 0x000fea0003c3ffff */
        .type           $_Z23convolutionOnDeviceOpt2iiiiiPhPfS0_S_$__internal_accurate_pow,@function
        .size           $_Z23convolutionOnDeviceOpt2iiiiiPhPfS0_S_$__internal_accurate_pow,(.L_x_84 - $_Z23convolutionOnDeviceOpt2iiiiiPhPfS0_S_$__internal_accurate_pow)
$_Z23convolutionOnDeviceOpt2iiiiiPhPfS0_S_$__internal_accurate_pow:
[----:B------:R-:W-:Y:S01]  /*1c90*/  ISETP.GT.U32.AND P0, PT, R27, 0xfffff, PT ;  /* 0x000fffff1b00780c */ /* 0x000fe20003f04070 */
[----:B------:R-:W-:Y:S01]  /*1ca0*/  IMAD.MOV.U32 R6, RZ, RZ, R10 ;  /* 0x000000ffff067224 */ /* 0x000fe200078e000a */
[----:B------:R-:W-:Y:S01]  /*1cb0*/  UMOV UR4, 0x7d2cafe2 ;  /* 0x7d2cafe200047882 */ /* 0x000fe20000000000 */
[--C-:B------:R-:W-:Y:S01]  /*1cc0*/  IMAD.MOV.U32 R7, RZ, RZ, R27.reuse ;  /* 0x000000ffff077224 */ /* 0x100fe200078e001b */
[----:B------:R-:W-:Y:S01]  /*1cd0*/  UMOV UR5, 0x3eb0f5ff ;  /* 0x3eb0f5ff00057882 */ /* 0x000fe20000000000 */
[--C-:B------:R-:W-:Y:S01]  /*1ce0*/  IMAD.MOV.U32 R8, RZ, RZ, R27.reuse ;  /* 0x000000ffff087224 */ /* 0x100fe200078e001b */
[----:B------:R-:W-:Y:S01]  /*1cf0*/  SHF.R.U32.HI R27, RZ, 0x14, R27 ;  /* 0x00000014ff1b7819 */ /* 0x000fe2000001161b */
[----:B------:R-:W-:Y:S01]  /*1d00*/  IMAD.MOV.U32 R14, RZ, RZ, RZ ;  /* 0x000000ffff0e7224 */ /* 0x000fe200078e00ff */
[----:B------:R-:W-:Y:S01]  /*1d10*/  UMOV UR6, 0x3b39803f ;  /* 0x3b39803f00067882 */ /* 0x000fe20000000000 */
[----:B------:R-:W-:Y:S01]  /*1d20*/  IMAD.MOV.U32 R12, RZ, RZ, 0x41ad3b5a ;  /* 0x41ad3b5aff0c7424 */ /* 0x000fe200078e00ff */
[----:B------:R-:W-:Y:S01]  /*1d30*/  UMOV UR7, 0x3c7abc9e ;  /* 0x3c7abc9e00077882 */ /* 0x000fe20000000000 */
[----:B------:R-:W-:-:S02]  /*1d40*/  IMAD.MOV.U32 R13, RZ, RZ, 0x3ed0f5d2 ;  /* 0x3ed0f5d2ff0d7424 */ /* 0x000fc400078e00ff */
[----:B------:R-:W-:-:S10]  /*1d50*/  @!P0 DMUL R6, R6, 1.80143985094819840000e+16 ;  /* 0x4350000006068828 */ /* 0x000fd40000000000 */
[----:B------:R-:W-:Y:S01]  /*1d60*/  @!P0 IMAD.MOV.U32 R8, RZ, RZ, R7 ;  /* 0x000000ffff088224 */ /* 0x000fe200078e0007 */
[----:B------:R-:W-:Y:S01]  /*1d70*/  @!P0 LEA.HI R27, R7, 0xffffffca, RZ, 0xc ;  /* 0xffffffca071b8811 */ /* 0x000fe200078f60ff */
[----:B------:R-:W-:-:S03]  /*1d80*/  @!P0 IMAD.MOV.U32 R10, RZ, RZ, R6 ;  /* 0x000000ffff0a8224 */ /* 0x000fc600078e0006 */
[----:B------:R-:W-:Y:S01]  /*1d90*/  LOP3.LUT R8, R8, 0x800fffff, RZ, 0xc0, !PT ;  /* 0x800fffff08087812 */ /* 0x000fe200078ec0ff */
[----:B------:R-:W-:-:S03]  /*1da0*/  VIADD R6, R27, 0xfffffc01 ;  /* 0xfffffc011b067836 */ /* 0x000fc60000000000 */
[----:B------:R-:W-:-:S04]  /*1db0*/  LOP3.LUT R11, R8, 0x3ff00000, RZ, 0xfc, !PT ;  /* 0x3ff00000080b7812 */ /* 0x000fc800078efcff */
[----:B------:R-:W-:-:S13]  /*1dc0*/  ISETP.GE.U32.AND P1, PT, R11, 0x3ff6a09f, PT ;  /* 0x3ff6a09f0b00780c */ /* 0x000fda0003f26070 */
[----:B------:R-:W-:Y:S02]  /*1dd0*/  @P1 VIADD R9, R11, 0xfff00000 ;  /* 0xfff000000b091836 */ /* 0x000fe40000000000 */
[----:B------:R-:W-:Y:S02]  /*1de0*/  @P1 VIADD R6, R27, 0xfffffc02 ;  /* 0xfffffc021b061836 */ /* 0x000fe40000000000 */
[----:B------:R-:W-:-:S06]  /*1df0*/  @P1 IMAD.MOV.U32 R11, RZ, RZ, R9 ;  /* 0x000000ffff0b1224 */ /* 0x000fcc00078e0009 */
[C---:B------:R-:W-:Y:S02]  /*1e00*/  DADD R16, R10.reuse, 1 ;  /* 0x3ff000000a107429 */ /* 0x040fe40000000000 */
[----:B------:R-:W-:-:S04]  /*1e10*/  DADD R10, R10, -1 ;  /* 0xbff000000a0a7429 */ /* 0x000fc80000000000 */
[----:B------:R-:W0:Y:S02]  /*1e20*/  MUFU.RCP64H R15, R17 ;  /* 0x00000011000f7308 */ /* 0x000e240000001800 */
[----:B0-----:R-:W-:-:S08]  /*1e30*/  DFMA R8, -R16, R14, 1 ;  /* 0x3ff000001008742b */ /* 0x001fd0000000010e */
[----:B------:R-:W-:-:S08]  /*1e40*/  DFMA R8, R8, R8, R8 ;  /* 0x000000080808722b */ /* 0x000fd00000000008 */
[----:B------:R-:W-:-:S08]  /*1e50*/  DFMA R14, R14, R8, R14 ;  /* 0x000000080e0e722b */ /* 0x000fd0000000000e */
[----:B------:R-:W-:-:S08]  /*1e60*/  DMUL R8, R10, R14 ;  /* 0x0000000e0a087228 */ /* 0x000fd00000000000 */
[----:B------:R-:W-:-:S08]  /*1e70*/  DFMA R8, R10, R14, R8 ;  /* 0x0000000e0a08722b */ /* 0x000fd00000000008 */
[----:B------:R-:W-:-:S08]  /*1e80*/  DMUL R20, R8, R8 ;  /* 0x0000000808147228 */ /* 0x000fd00000000000 */
[----:B------:R-:W-:Y:S01]  /*1e90*/  DFMA R12, R20, UR4, R12 ;  /* 0x00000004140c7c2b */ /* 0x000fe2000800000c */
[----:B------:R-:W-:Y:S01]  /*1ea0*/  UMOV UR4, 0x75488a3f ;  /* 0x75488a3f00047882 */ /* 0x000fe20000000000 */
[----:B------:R-:W-:-:S06]  /*1eb0*/  UMOV UR5, 0x3ef3b20a ;  /* 0x3ef3b20a00057882 */ /* 0x000fcc0000000000 */
[----:B------:R-:W-:Y:S01]  /*1ec0*/  DFMA R18, R20, R12, UR4 ;  /* 0x0000000414127e2b */ /* 0x000fe2000800000c */
[----:B------:R-:W-:Y:S01]  /*1ed0*/  UMOV UR4, 0xe4faecd5 ;  /* 0xe4faecd500047882 */ /* 0x000fe20000000000 */
[----:B------:R-:W-:Y:S01]  /*1ee0*/  UMOV UR5, 0x3f1745cd ;  /* 0x3f1745cd00057882 */ /* 0x000fe20000000000 */
[----:B------:R-:W-:-:S05]  /*1ef0*/  DADD R12, R10, -R8 ;  /* 0x000000000a0c7229 */ /* 0x000fca0000000808 */
[----:B------:R-:W-:Y:S01]  /*1f00*/  DFMA R18, R20, R18, UR4 ;  /* 0x0000000414127e2b */ /* 0x000fe20008000012 */
[----:B------:R-:W-:Y:S01]  /*1f10*/  UMOV UR4, 0x258a578b ;  /* 0x258a578b00047882 */ /* 0x000fe20000000000 */
[----:B------:R-:W-:Y:S01]  /*1f20*/  UMOV UR5, 0x3f3c71c7 ;  /* 0x3f3c71c700057882 */ /* 0x000fe20000000000 */
[----:B------:R-:W-:-:S05]  /*1f30*/  DADD R12, R12, R12 ;  /* 0x000000000c0c7229 */ /* 0x000fca000000000c */
[----:B------:R-:W-:Y:S01]  /*1f40*/  DFMA R18, R20, R18, UR4 ;  /* 0x0000000414127e2b */ /* 0x000fe20008000012 */
[----:B------:R-:W-:Y:S01]  /*1f50*/  UMOV UR4, 0x9242b910 ;  /* 0x9242b91000047882 */ /* 0x000fe20000000000 */
[----:B------:R-:W-:Y:S01]  /*1f60*/  UMOV UR5, 0x3f624924 ;  /* 0x3f62492400057882 */ /* 0x000fe20000000000 */
[----:B------:R-:W-:-:S05]  /*1f70*/  DFMA R12, R10, -R8, R12 ;  /* 0x800000080a0c722b */ /* 0x000fca000000000c */
[----:B------:R-:W-:Y:S01]  /*1f80*/  DFMA R18, R20, R18, UR4 ;  /* 0x0000000414127e2b */ /* 0x000fe20008000012 */
[----:B------:R-:W-:Y:S01]  /*1f90*/  UMOV UR4, 0x99999dfb ;  /* 0x99999dfb00047882 */ /* 0x000fe20000000000 */
[----:B------:R-:W-:Y:S01]  /*1fa0*/  UMOV UR5, 0x3f899999 ;  /* 0x3f89999900057882 */ /* 0x000fe20000000000 */
[----:B------:R-:W-:Y:S02]  /*1fb0*/  DMUL R12, R14, R12 ;  /* 0x0000000c0e0c7228 */ /* 0x000fe40000000000 */
[----:B------:R-:W-:-:S03]  /*1fc0*/  DMUL R14, R8, R8 ;  /* 0x00000008080e7228 */ /* 0x000fc60000000000 */
[----:B------:R-:W-:Y:S01]  /*1fd0*/  DFMA R18, R20, R18, UR4 ;  /* 0x0000000414127e2b */ /* 0x000fe20008000012 */
[----:B------:R-:W-:Y:S01]  /*1fe0*/  UMOV UR4, 0x55555555 ;  /* 0x5555555500047882 */ /* 0x000fe20000000000 */
[----:B------:R-:W-:-:S03]  /*1ff0*/  UMOV UR5, 0x3fb55555 ;  /* 0x3fb5555500057882 */ /* 0x000fc60000000000 */
[----:B------:R-:W-:-:S03]  /*2000*/  DMUL R22, R8, R14 ;  /* 0x0000000e08167228 */ /* 0x000fc60000000000 */
[----:B------:R-:W-:-:S08]  /*2010*/  DFMA R10, R20, R18, UR4 ;  /* 0x00000004140a7e2b */ /* 0x000fd00008000012 */
[----:B------:R-:W-:Y:S01]  /*2020*/  DADD R16, -R10, UR4 ;  /* 0x000000040a107e29 */ /* 0x000fe20008000100 */
[----:B------:R-:W-:Y:S01]  /*2030*/  UMOV UR4, 0xb9e7b0 ;  /* 0x00b9e7b000047882 */ /* 0x000fe20000000000 */
[----:B------:R-:W-:-:S06]  /*2040*/  UMOV UR5, 0x3c46a4cb ;  /* 0x3c46a4cb00057882 */ /* 0x000fcc0000000000 */
[----:B------:R-:W-:Y:S02]  /*2050*/  DFMA R16, R20, R18, R16 ;  /* 0x000000121410722b */ /* 0x000fe40000000010 */
[----:B------:R-:W-:Y:S01]  /*2060*/  DFMA R18, R8, R8, -R14 ;  /* 0x000000080812722b */ /* 0x000fe2000000080e */
[----:B------:R-:W-:Y:S02]  /*2070*/  VIADD R21, R13, 0x100000 ;  /* 0x001000000d157836 */ /* 0x000fe40000000000 */
[----:B------:R-:W-:-:S06]  /*2080*/  IMAD.MOV.U32 R20, RZ, RZ, R12 ;  /* 0x000000ffff147224 */ /* 0x000fcc00078e000c */
[----:B------:R-:W-:Y:S02]  /*2090*/  DFMA R18, R8, R20, R18 ;  /* 0x000000140812722b */ /* 0x000fe40000000012 */
[----:B------:R-:W-:Y:S01]  /*20a0*/  DADD R20, R16, -UR4 ;  /* 0x8000000410147e29 */ /* 0x000fe20008000000 */
[----:B------:R-:W-:Y:S01]  /*20b0*/  UMOV UR4, 0x80000000 ;  /* 0x8000000000047882 */ /* 0x000fe20000000000 */
[----:B------:R-:W-:Y:S01]  /*20c0*/  DFMA R16, R8, R14, -R22 ;  /* 0x0000000e0810722b */ /* 0x000fe20000000816 */
[----:B------:R-:W-:-:S07]  /*20d0*/  UMOV UR5, 0x43300000 ;  /* 0x4330000000057882 */ /* 0x000fce0000000000 */
[----:B------:R-:W-:Y:S02]  /*20e0*/  DFMA R16, R12, R14, R16 ;  /* 0x0000000e0c10722b */ /* 0x000fe40000000010 */
[----:B------:R-:W-:-:S06]  /*20f0*/  DADD R14, R10, R20 ;  /* 0x000000000a0e7229 */ /* 0x000fcc0000000014 */
[----:B------:R-:W-:Y:S02]  /*2100*/  DFMA R16, R8, R18, R16 ;  /* 0x000000120810722b */ /* 0x000fe40000000010 */
[----:B------:R-:W-:Y:S02]  /*2110*/  DADD R18, R10, -R14 ;  /* 0x000000000a127229 */ /* 0x000fe4000000080e */
[----:B------:R-:W-:-:S06]  /*2120*/  DMUL R10, R14, R22 ;  /* 0x000000160e0a7228 */ /* 0x000fcc0000000000 */
[----:B------:R-:W-:Y:S02]  /*2130*/  DADD R20, R20, R18 ;  /* 0x0000000014147229 */ /* 0x000fe40000000012 */
[----:B------:R-:W-:-:S08]  /*2140*/  DFMA R18, R14, R22, -R10 ;  /* 0x000000160e12722b */ /* 0x000fd0000000080a */
[----:B------:R-:W-:-:S08]  /*2150*/  DFMA R16, R14, R16, R18 ;  /* 0x000000100e10722b */ /* 0x000fd00000000012 */
[----:B------:R-:W-:-:S08]  /*2160*/  DFMA R20, R20, R22, R16 ;  /* 0x000000161414722b */ /* 0x000fd00000000010 */
[----:B------:R-:W-:-:S08]  /*2170*/  DADD R16, R10, R20 ;  /* 0x000000000a107229 */ /* 0x000fd00000000014 */
[--C-:B------:R-:W-:Y:S02]  /*2180*/  DADD R14, R8, R16.reuse ;  /* 0x00000000080e7229 */ /* 0x100fe40000000010 */
[----:B------:R-:W-:-:S06]  /*2190*/  DADD R10, R10, -R16 ;  /* 0x000000000a0a7229 */ /* 0x000fcc0000000810 */
[----:B------:R-:W-:Y:S02]  /*21a0*/  DADD R8, R8, -R14 ;  /* 0x0000000008087229 */ /* 0x000fe4000000080e */
[----:B------:R-:W-:-:S06]  /*21b0*/  DADD R10, R20, R10 ;  /* 0x00000000140a7229 */ /* 0x000fcc000000000a */
[----:B------:R-:W-:-:S08]  /*21c0*/  DADD R8, R16, R8 ;  /* 0x0000000010087229 */ /* 0x000fd00000000008 */
[----:B------:R-:W-:-:S08]  /*21d0*/  DADD R8, R10, R8 ;  /* 0x000000000a087229 */ /* 0x000fd00000000008 */
[----:B------:R-:W-:Y:S01]  /*21e0*/  DADD R12, R12, R8 ;  /* 0x000000000c0c7229 */ /* 0x000fe20000000008 */
[----:B------:R-:W-:Y:S01]  /*21f0*/  LOP3.LUT R8, R6, 0x80000000, RZ, 0x3c, !PT ;  /* 0x8000000006087812 */ /* 0x000fe200078e3cff */
[----:B------:R-:W-:-:S06]  /*2200*/  IMAD.MOV.U32 R9, RZ, RZ, 0x43300000 ;  /* 0x43300000ff097424 */ /* 0x000fcc00078e00ff */
[----:B------:R-:W-:Y:S02]  /*2210*/  DADD R10, R14, R12 ;  /* 0x000000000e0a7229 */ /* 0x000fe4000000000c */
[----:B------:R-:W-:Y:S01]  /*2220*/  DADD R8, R8, -UR4 ;  /* 0x8000000408087e29 */ /* 0x000fe20008000000 */
[----:B------:R-:W-:Y:S01]  /*2230*/  UMOV UR4, 0xfefa39ef ;  /* 0xfefa39ef00047882 */ /* 0x000fe20000000000 */
[----:B------:R-:W-:-:S04]  /*2240*/  UMOV UR5, 0x3fe62e42 ;  /* 0x3fe62e4200057882 */ /* 0x000fc80000000000 */
[--C-:B------:R-:W-:Y:S02]  /*2250*/  DADD R16, R14, -R10.reuse ;  /* 0x000000000e107229 */ /* 0x100fe4000000080a */
[----:B------:R-:W-:-:S06]  /*2260*/  DFMA R6, R8, UR4, R10 ;  /* 0x0000000408067c2b */ /* 0x000fcc000800000a */
[----:B------:R-:W-:Y:S02]  /*2270*/  DADD R16, R12, R16 ;  /* 0x000000000c107229 */ /* 0x000fe40000000010 */
[----:B------:R-:W-:-:S08]  /*2280*/  DFMA R14, R8, -UR4, R6 ;  /* 0x80000004080e7c2b */ /* 0x000fd00008000006 */
[----:B------:R-:W-:-:S08]  /*2290*/  DADD R14, -R10, R14 ;  /* 0x000000000a0e7229 */ /* 0x000fd0000000010e */
[----:B------:R-:W-:-:S08]  /*22a0*/  DADD R14, R16, -R14 ;  /* 0x00000000100e7229 */ /* 0x000fd0000000080e */
[----:B------:R-:W-:-:S08]  /*22b0*/  DFMA R14, R8, UR6, R14 ;  /* 0x00000006080e7c2b */ /* 0x000fd0000800000e */
[----:B------:R-:W-:-:S08]  /*22c0*/  DADD R8, R6, R14 ;  /* 0x0000000006087229 */ /* 0x000fd0000000000e */
[----:B------:R-:W-:Y:S02]  /*22d0*/  DADD R6, R6, -R8 ;  /* 0x0000000006067229 */ /* 0x000fe40000000808 */
[----:B------:R-:W-:-:S06]  /*22e0*/  DMUL R12, R8, 2 ;  /* 0x40000000080c7828 */ /* 0x000fcc0000000000 */
[----:B------:R-:W-:Y:S02]  /*22f0*/  DADD R14, R14, R6 ;  /* 0x000000000e0e7229 */ /* 0x000fe40000000006 */
[----:B------:R-:W-:Y:S01]  /*2300*/  DFMA R8, R8, 2, -R12 ;  /* 0x400000000808782b */ /* 0x000fe2000000080c */
[----:B------:R-:W-:Y:S02]  /*2310*/  IMAD.MOV.U32 R6, RZ, RZ, 0x652b82fe ;  /* 0x652b82feff067424 */ /* 0x000fe400078e00ff */
[----:B------:R-:W-:-:S05]  /*2320*/  IMAD.MOV.U32 R7, RZ, RZ, 0x3ff71547 ;  /* 0x3ff71547ff077424 */ /* 0x000fca00078e00ff */
[----:B------:R-:W-:-:S08]  /*2330*/  DFMA R14, R14, 2, R8 ;  /* 0x400000000e0e782b */ /* 0x000fd00000000008 */
[----:B------:R-:W-:-:S08]  /*2340*/  DADD R8, R12, R14 ;  /* 0x000000000c087229 */ /* 0x000fd0000000000e */
[----:B------:R-:W-:Y:S02]  /*2350*/  DFMA R6, R8, R6, 6.75539944105574400000e+15 ;  /* 0x433800000806742b */ /* 0x000fe40000000006 */
[----:B------:R-:W-:Y:S01]  /*2360*/  FSETP.GEU.AND P0, PT, |R9|, 4.1917929649353027344, PT ;  /* 0x4086232b0900780b */ /* 0x000fe20003f0e200 */
[----:B------:R-:W-:-:S05]  /*2370*/  DADD R12, R12, -R8 ;  /* 0x000000000c0c7229 */ /* 0x000fca0000000808 */
[----:B------:R-:W-:-:S03]  /*2380*/  DADD R10, R6, -6.75539944105574400000e+15 ;  /* 0xc3380000060a7429 */ /* 0x000fc60000000000 */
[----:B------:R-:W-:-:S05]  /*2390*/  DADD R14, R14, R12 ;  /* 0x000000000e0e7229 */ /* 0x000fca000000000c */
[----:B------:R-:W-:Y:S01]  /*23a0*/  DFMA R16, R10, -UR4, R8 ;  /* 0x800000040a107c2b */ /* 0x000fe20008000008 */
[----:B------:R-:W-:Y:S01]  /*23b0*/  UMOV UR4, 0x3b39803f ;  /* 0x3b39803f00047882 */ /* 0x000fe20000000000 */
[----:B------:R-:W-:-:S06]  /*23c0*/  UMOV UR5, 0x3c7abc9e ;  /* 0x3c7abc9e00057882 */ /* 0x000fcc0000000000 */
[----:B------:R-:W-:Y:S01]  /*23d0*/  DFMA R10, R10, -UR4, R16 ;  /* 0x800000040a0a7c2b */ /* 0x000fe20008000010 */
[----:B------:R-:W-:Y:S01]  /*23e0*/  UMOV UR4, 0x69ce2bdf ;  /* 0x69ce2bdf00047882 */ /* 0x000fe20000000000 */
[----:B------:R-:W-:Y:S01]  /*23f0*/  IMAD.MOV.U32 R16, RZ, RZ, -0x35dec16 ;  /* 0xfca213eaff107424 */ /* 0x000fe200078e00ff */
[----:B------:R-:W-:Y:S01]  /*2400*/  UMOV UR5, 0x3e5ade15 ;  /* 0x3e5ade1500057882 */ /* 0x000fe20000000000 */
[----:B------:R-:W-:-:S06]  /*2410*/  IMAD.MOV.U32 R17, RZ, RZ, 0x3e928af3 ;  /* 0x3e928af3ff117424 */ /* 0x000fcc00078e00ff */
[----:B------:R-:W-:Y:S01]  /*2420*/  DFMA R16, R10, UR4, R16 ;  /* 0x000000040a107c2b */ /* 0x000fe20008000010 */
[----:B------:R-:W-:Y:S01]  /*2430*/  UMOV UR4, 0x62401315 ;  /* 0x6240131500047882 */ /* 0x000fe20000000000 */
[----:B------:R-:W-:-:S06]  /*2440*/  UMOV UR5, 0x3ec71dee ;  /* 0x3ec71dee00057882 */ /* 0x000fcc0000000000 */
[----:B------:R-:W-:Y:S01]  /*2450*/  DFMA R16, R10, R16, UR4 ;  /* 0x000000040a107e2b */ /* 0x000fe20008000010 */
        /* <DEDUP_REMOVED lines=20> */
[----:B------:R-:W-:-:S08]  /*25a0*/  DFMA R16, R10, R16, UR4 ;  /* 0x000000040a107e2b */ /* 0x000fd00008000010 */
[----:B------:R-:W-:-:S08]  /*25b0*/  DFMA R16, R10, R16, 1 ;  /* 0x3ff000000a10742b */ /* 0x000fd00000000010 */
[----:B------:R-:W-:-:S10]  /*25c0*/  DFMA R10, R10, R16, 1 ;  /* 0x3ff000000a0a742b */ /* 0x000fd40000000010 */
[----:B------:R-:W-:Y:S02]  /*25d0*/  IMAD R13, R6, 0x100000, R11 ;  /* 0x00100000060d7824 */ /* 0x000fe400078e020b */
[----:B------:R-:W-:Y:S01]  /*25e0*/  IMAD.MOV.U32 R12, RZ, RZ, R10 ;  /* 0x000000ffff0c7224 */ /* 0x000fe200078e000a */
[----:B------:R-:W-:Y:S06]  /*25f0*/  @!P0 BRA `(.L_x_19) ;  /* 0x0000000000308947 */ /* 0x000fec0003800000 */
[----:B------:R-:W-:Y:S01]  /*2600*/  FSETP.GEU.AND P1, PT, |R9|, 4.2275390625, PT ;  /* 0x408748000900780b */ /* 0x000fe20003f2e200 */
[C---:B------:R-:W-:Y:S02]  /*2610*/  DADD R12, R8.reuse, +INF ;  /* 0x7ff00000080c7429 */ /* 0x040fe40000000000 */
[----:B------:R-:W-:-:S08]  /*2620*/  DSETP.GEU.AND P0, PT, R8, RZ, PT ;  /* 0x000000ff0800722a */ /* 0x000fd00003f0e000 */
[----:B------:R-:W-:Y:S02]  /*2630*/  FSEL R12, R12, RZ, P0 ;  /* 0x000000ff0c0c7208 */ /* 0x000fe40000000000 */
[----:B------:R-:W-:Y:S02]  /*2640*/  @!P1 LEA.HI R7, R6, R6, RZ, 0x1 ;  /* 0x0000000606079211 */ /* 0x000fe400078f08ff */
[----:B------:R-:W-:Y:S02]  /*2650*/  FSEL R13, R13, RZ, P0 ;  /* 0x000000ff0d0d7208 */ /* 0x000fe40000000000 */
[----:B------:R-:W-:-:S05]  /*2660*/  @!P1 SHF.R.S32.HI R7, RZ, 0x1, R7 ;  /* 0x00000001ff079819 */ /* 0x000fca0000011407 */
[----:B------:R-:W-:Y:S02]  /*2670*/  @!P1 IMAD.IADD R6, R6, 0x1, -R7 ;  /* 0x0000000106069824 */ /* 0x000fe400078e0a07 */
[----:B------:R-:W-:-:S03]  /*2680*/  @!P1 IMAD R11, R7, 0x100000, R11 ;  /* 0x00100000070b9824 */ /* 0x000fc600078e020b */
[----:B------:R-:W-:Y:S01]  /*2690*/  @!P1 LEA R7, R6, 0x3ff00000, 0x14 ;  /* 0x3ff0000006079811 */ /* 0x000fe200078ea0ff */
[----:B------:R-:W-:-:S06]  /*26a0*/  @!P1 IMAD.MOV.U32 R6, RZ, RZ, RZ ;  /* 0x000000ffff069224 */ /* 0x000fcc00078e00ff */
[----:B------:R-:W-:-:S11]  /*26b0*/  @!P1 DMUL R12, R10, R6 ;  /* 0x000000060a0c9228 */ /* 0x000fd60000000000 */
.L_x_19:
[----:B------:R-:W-:Y:S01]  /*26c0*/  DFMA R14, R14, R12, R12 ;  /* 0x0000000c0e0e722b */ /* 0x000fe2000000000c */
[----:B------:R-:W-:Y:S01]  /*26d0*/  IMAD.MOV.U32 R6, RZ, RZ, R2 ;  /* 0x000000ffff067224 */ /* 0x000fe200078e0002 */
[----:B------:R-:W-:Y:S01]  /*26e0*/  DSETP.NEU.AND P0, PT, |R12|, +INF , PT ;  /* 0x7ff000000c00742a */ /* 0x000fe20003f0d200 */
[----:B------:R-:W-:-:S07]  /*26f0*/  IMAD.MOV.U32 R7, RZ, RZ, 0x0 ;  /* 0x00000000ff077424 */ /* 0x000fce00078e00ff */
[----:B------:R-:W-:Y:S02]  /*2700*/  FSEL R11, R12, R14, !P0 ;  /* 0x0000000e0c0b7208 */ /* 0x000fe40004000000 */
[----:B------:R-:W-:Y:S01]  /*2710*/  FSEL R12, R13, R15, !P0 ;  /* 0x0000000f0d0c7208 */ /* 0x000fe20004000000 */
[----:B------:R-:W-:Y:S06]  /*2720*/  RET.REL.NODEC R6 `(_Z23convolutionOnDeviceOpt2iiiiiPhPfS0_S_) ;  /* 0xffffffd806347950 */ /* 0x000fec0003c3ffff */
.L_x_20:
[----:B------:R-:W-:-:S00]  /*2730*/  BRA `(.L_x_20) ;  /* 0xfffffffc00fc7947 */ /* 0x000fc0000383ffff */
[----:B------:R-:W-:-:S00]  /*2740*/  NOP ;  /* 0x0000000000007918 */ /* 0x000fc00000000000 */
        /* <DEDUP_REMOVED lines=11> */
.L_x_84:


//--------------------- .text._Z21removeMinSeamOnDeviceiiPhPiS_ --------------------------
	.section	.text._Z21removeMinSeamOnDeviceiiPhPiS_,"ax",@progbits
	.align	128
        .global         _Z21removeMinSeamOnDeviceiiPhPiS_
        .type           _Z21removeMinSeamOnDeviceiiPhPiS_,@function
        .size           _Z21removeMinSeamOnDeviceiiPhPiS_,(.L_x_90 - _Z21removeMinSeamOnDeviceiiPhPiS_)
        .other          _Z21removeMinSeamOnDeviceiiPhPiS_,@"STO_CUDA_ENTRY STV_DEFAULT"
_Z21removeMinSeamOnDeviceiiPhPiS_:
.text._Z21removeMinSeamOnDeviceiiPhPiS_:
[----:B------:R-:W-:Y:S01]  /*0000*/  LDC R1, c[0x0][0x37c] ;  /* 0x0000df00ff017b82 */ /* 0x000fe20000000800 */
[----:B------:R-:W0:Y:S07]  /*0010*/  S2R R0, SR_TID.Y ;  /* 0x0000000000007919 */ /* 0x000e2e0000002200 */
[----:B------:R-:W0:Y:S01]  /*0020*/  S2UR UR4, SR_CTAID.Y ;  /* 0x00000000000479c3 */ /* 0x000e220000002600 */
[----:B------:R-:W1:Y:S07]  /*0030*/  LDCU UR5, c[0x0][0x384] ;  /* 0x00007080ff0577ac */ /* 0x000e6e0008000800 */
[----:B------:R-:W0:Y:S02]  /*0040*/  LDC R5, c[0x0][0x364] ;  /* 0x0000d900ff057b82 */ /* 0x000e240000000800 */
[----:B0-----:R-:W-:-:S05]  /*0050*/  IMAD R5, R5, UR4, R0 ;  /* 0x0000000405057c24 */ /* 0x001fca000f8e0200 */
[----:B-1----:R-:W-:-:S13]  /*0060*/  ISETP.GE.AND P0, PT, R5, UR5, PT ;  /* 0x0000000505007c0c */ /* 0x002fda000bf06270 */
[----:B------:R-:W-:Y:S05]  /*0070*/  @P0 EXIT ;  /* 0x000000000000094d */ /* 0x000fea0003800000 */
[----:B------:R-:W0:Y:S02]  /*0080*/  LDC R8, c[0x0][0x380] ;  /* 0x0000e000ff087b82 */ /* 0x000e240000000800 */
[----:B0-----:R-:W-:-:S13]  /*0090*/  ISETP.GE.AND P0, PT, R8, 0x1, PT ;  /* 0x000000010800780c */ /* 0x001fda0003f06270 */
[----:B------:R-:W-:Y:S05]  /*00a0*/  @!P0 EXIT ;  /* 0x000000000000894d */ /* 0x000fea0003800000 */
[----:B------:R-:W0:Y:S01]  /*00b0*/  LDC.64 R6, c[0x0][0x390] ;  /* 0x0000e400ff067b82 */ /* 0x000e220000000a00 */
[----:B------:R-:W1:Y:S01]  /*00c0*/  LDCU.64 UR4, c[0x0][0x358] ;  /* 0x00006b00ff0477ac */ /* 0x000e620008000a00 */
[----:B0-----:R-:W-:-:S05]  /*00d0*/  IMAD.WIDE.U32 R6, R5, 0x4, R6 ;  /* 0x0000000405067825 */ /* 0x001fca00078e0006 */
[----:B-1----:R0:W5:Y:S01]  /*00e0*/  LDG.E R2, desc[UR4][R6.64] ;  /* 0x0000000406027981 */ /* 0x002162000c1e1900 */
[----:B------:R-:W-:Y:S01]  /*00f0*/  ISETP.NE.AND P1, PT, R8, 0x1, PT ;  /* 0x000000010800780c */ /* 0x000fe20003f25270 */
[C---:B------:R-:W-:Y:S01]  /*0100*/  IMAD R3, R5.reuse, R8, RZ ;  /* 0x0000000805037224 */ /* 0x040fe200078e02ff */
[----:B------:R-:W-:Y:S01]  /*0110*/  PLOP3.LUT P0, PT, PT, PT, PT, 0x80, 0x8 ;  /* 0x000000000008781c */ /* 0x000fe20003f0f070 */
[----:B------:R-:W-:Y:S02]  /*0120*/  IMAD R0, R5, -0x3, RZ ;  /* 0xfffffffd05007824 */ /* 0x000fe400078e02ff */
[----:B------:R-:W-:-:S08]  /*0130*/  IMAD.MOV.U32 R4, RZ, RZ, RZ ;  /* 0x000000ffff047224 */ /* 0x000fd000078e00ff */
[----:B0-----:R-:W-:Y:S05]  /*0140*/  @!P1 BRA `(.L_x_21) ;  /* 0x00000004008c9947 */ /* 0x001fea0003800000 */
[----:B------:R-:W-:Y:S01]  /*0150*/  IMAD.MOV.U32 R7, RZ, RZ, 0x3 ;  /* 0x00000003ff077424 */ /* 0x000fe200078e00ff */
[----:B------:R-:W-:Y:S01]  /*0160*/  SHF.R.S32.HI R6, RZ, 0x1f, R0 ;  /* 0x0000001fff067819 */ /* 0x000fe20000011400 */
[----:B-----5:R-:W-:Y:S01]  /*0170*/  VIADD R16, R2, 0xffffffff ;  /* 0xffffffff02107836 */ /* 0x020fe20000000000 */
[----:B------:R-:W-:Y:S01]  /*0180*/  PRMT R19, RZ, 0x7610, R19 ;  /* 0x00007610ff137816 */ /* 0x000fe20000000013 */
[CC--:B------:R-:W-:Y:S01]  /*0190*/  IMAD R4, R8.reuse, R7.reuse, -0x3 ;  /* 0xfffffffd08047424 */ /* 0x0c0fe200078e0207 */
[----:B------:R-:W0:Y:S01]  /*01a0*/  LDCU.64 UR6, c[0x0][0x388] ;  /* 0x00007100ff0677ac */ /* 0x000e220008000a00 */
[----:B------:R-:W-:Y:S02]  /*01b0*/  IMAD.MOV R17, RZ, RZ, -R2 ;  /* 0x000000ffff117224 */ /* 0x000fe400078e0a02 */
[----:B------:R-:W-:Y:S01]  /*01c0*/  IMAD R5, R5, R4, RZ ;  /* 0x0000000405057224 */ /* 0x000fe200078e02ff */
[----:B------:R-:W-:Y:S01]  /*01d0*/  LOP3.LUT R4, R8, 0x7ffffffe, RZ, 0xc0, !PT ;  /* 0x7ffffffe08047812 */ /* 0x000fe200078ec0ff */
[----:B------:R-:W-:Y:S01]  /*01e0*/  IMAD R7, R3, R7, 0x2 ;  /* 0x0000000203077424 */ /* 0x000fe200078e0207 */
[----:B------:R-:W1:Y:S03]  /*01f0*/  LDCU.64 UR8, c[0x0][0x398] ;  /* 0x00007300ff0877ac */ /* 0x000e660008000a00 */
[----:B------:R-:W-:-:S07]  /*0200*/  IMAD.MOV R18, RZ, RZ, -R4 ;  /* 0x000000ffff127224 */ /* 0x000fce00078e0a04 */
.L_x_28:
[----:B------:R-:W-:Y:S01]  /*0210*/  LOP3.LUT P0, RZ, R19, 0xff, RZ, 0xc0, !PT ;  /* 0x000000ff13ff7812 */ /* 0x000fe2000780c0ff */
[----:B------:R-:W-:Y:S01]  /*0220*/  VIADD R18, R18, 0x2 ;  /* 0x0000000212127836 */ /* 0x000fe20000000000 */
[----:B------:R-:W-:Y:S04]  /*0230*/  BSSY.RECONVERGENT B0, `(.L_x_22) ;  /* 0x0000025000007945 */ /* 0x000fe80003800200 */
[----:B------:R-:W-:-:S07]  /*0240*/  ISETP.NE.AND P1, PT, R18, RZ, PT ;  /* 0x000000ff1200720c */ /* 0x000fce0003f25270 */
[----:B01----:R-:W-:Y:S06]  /*0250*/  @P0 BRA `(.L_x_23) ;  /* 0x0000000000400947 */ /* 0x003fec0003800000 */
[----:B------:R-:W-:Y:S02]  /*0260*/  ISETP.NE.AND P2, PT, R16, -0x1, PT ;  /* 0xffffffff1000780c */ /* 0x000fe40003f45270 */
[----:B------:R-:W-:-:S11]  /*0270*/  PLOP3.LUT P0, PT, PT, PT, PT, 0x8, 0x80 ;  /* 0x000000000080781c */ /* 0x000fd60003f0e170 */
[----:B------:R-:W-:Y:S05]  /*0280*/  @!P2 BRA `(.L_x_24) ;  /* 0x00000000007ca947 */ /* 0x000fea0003800000 */
[----:B------:R-:W-:-:S05]  /*0290*/  VIADD R10, R7, 0xfffffffe ;  /* 0xfffffffe070a7836 */ /* 0x000fca0000000000 */
[----:B0-----:R-:W-:-:S05]  /*02a0*/  IADD3 R10, P0, PT, R10, UR6, RZ ;  /* 0x000000060a0a7c10 */ /* 0x001fca000ff1e0ff */
[----:B------:R-:W-:-:S05]  /*02b0*/  IMAD.X R11, RZ, RZ, UR7, P0 ;  /* 0x00000007ff0b7e24 */ /* 0x000fca00080e06ff */
[----:B------:R-:W2:Y:S01]  /*02c0*/  LDG.E.U8 R13, desc[UR4][R10.64] ;  /* 0x000000040a0d7981 */ /* 0x000ea2000c1e1100 */
[----:B-1----:R-:W-:-:S04]  /*02d0*/  IADD3 R8, P0, PT, R5, UR8, RZ ;  /* 0x0000000805087c10 */ /* 0x002fc8000ff1e0ff */
[----:B------:R-:W-:-:S05]  /*02e0*/  LEA.HI.X.SX32 R9, R5, UR9, 0x1, P0 ;  /* 0x0000000905097c11 */ /* 0x000fca00080f0eff */
[----:B--2---:R2:W-:Y:S04]  /*02f0*/  STG.E.U8 desc[UR4][R8.64], R13 ;  /* 0x0000000d08007986 */ /* 0x0045e8000c101104 */
[----:B------:R-:W3:Y:S04]  /*0300*/  LDG.E.U8 R15, desc[UR4][R10.64+0x1] ;  /* 0x000001040a0f7981 */ /* 0x000ee8000c1e1100 */
[----:B---3--:R2:W-:Y:S04]  /*0310*/  STG.E.U8 desc[UR4][R8.64+0x1], R15 ;  /* 0x0000010f08007986 */ /* 0x0085e8000c101104 */
[----:B------:R-:W3:Y:S01]  /*0320*/  LDG.E.U8 R19, desc[UR4][R10.64+0x2] ;  /* 0x000002040a137981 */ /* 0x000ee2000c1e1100 */
[----:B------:R-:W-:-:S03]  /*0330*/  PLOP3.LUT P0, PT, PT, PT, PT, 0x80, 0x8 ;  /* 0x000000000008781c */ /* 0x000fc60003f0f070 */
[----:B---3--:R2:W-:Y:S01]  /*0340*/  STG.E.U8 desc[UR4][R8.64+0x2], R19 ;  /* 0x0000021308007986 */ /* 0x0085e2000c101104 */
[----:B------:R-:W-:Y:S09]  /*0350*/  BRA `(.L_x_24) ;  /* 0x0000000000487947 */ /* 0x000ff20003800000 */
.L_x_23:
[----:B------:R-:W-:-:S05]  /*0360*/  VIADD R11, R7, 0xfffffffe ;  /* 0xfffffffe070b7836 */ /* 0x000fca0000000000 */
[----:B0-----:R-:W-:-:S05]  /*0370*/  IADD3 R8, P0, PT, R11, UR6, RZ ;  /* 0x000000060b087c10 */ /* 0x001fca000ff1e0ff */
[----:B------:R-:W-:-:S05]  /*0380*/  IMAD.X R9, RZ, RZ, UR7, P0 ;  /* 0x00000007ff097e24 */ /* 0x000fca00080e06ff */
[----:B------:R-:W2:Y:S01]  /*0390*/  LDG.E.U8 R19, desc[UR4][R8.64] ;  /* 0x0000000408137981 */ /* 0x000ea2000c1e1100 */
[----:B-1----:R-:W-:-:S04]  /*03a0*/  IADD3 R10, P0, P2, R0, UR8, R11 ;  /* 0x00000008000a7c10 */ /* 0x002fc8000fa1e00b */
[----:B------:R-:W-:Y:S01]  /*03b0*/  IADD3.X R11, PT, PT, R6, UR9, RZ, P0, P2 ;  /* 0x00000009060b7c10 */ /* 0x000fe200087e44ff */
[----:B------:R-:W-:-:S04]  /*03c0*/  VIADD R13, R7, 0xffffffff ;  /* 0xffffffff070d7836 */ /* 0x000fc80000000000 */
[----:B--2---:R0:W-:Y:S04]  /*03d0*/  STG.E.U8 desc[UR4][R10.64+-0x3], R19 ;  /* 0xfffffd130a007986 */ /* 0x0041e8000c101104 */
[----:B------:R-:W2:Y:S01]  /*03e0*/  LDG.E.U8 R21, desc[UR4][R8.64+0x1] ;  /* 0x0000010408157981 */ /* 0x000ea2000c1e1100 */
[----:B------:R-:W-:-:S04]  /*03f0*/  IADD3 R12, P0, P2, R0, UR8, R13 ;  /* 0x00000008000c7c10 */ /* 0x000fc8000fa1e00d */
[----:B------:R-:W-:Y:S02]  /*0400*/  IADD3.X R13, PT, PT, R6, UR9, RZ, P0, P2 ;  /* 0x00000009060d7c10 */ /* 0x000fe400087e44ff */
[----:B------:R-:W-:-:S03]  /*0410*/  SHF.R.S32.HI R15, RZ, 0x1f, R7 ;  /* 0x0000001fff0f7819 */ /* 0x000fc60000011407 */
[----:B--2---:R0:W-:Y:S04]  /*0420*/  STG.E.U8 desc[UR4][R12.64+-0x3], R21 ;  /* 0xfffffd150c007986 */ /* 0x0041e8000c101104 */
[----:B------:R-:W2:Y:S01]  /*0430*/  LDG.E.U8 R23, desc[UR4][R8.64+0x2] ;  /* 0x0000020408177981 */ /* 0x000ea2000c1e1100 */
[----:B------:R-:W-:-:S04]  /*0440*/  IADD3 R14, P0, P2, R0, UR8, R7 ;  /* 0x00000008000e7c10 */ /* 0x000fc8000fa1e007 */
[----:B------:R-:W-:Y:S02]  /*0450*/  IADD3.X R15, PT, PT, R6, UR9, R15, P0, P2 ;  /* 0x00000009060f7c10 */ /* 0x000fe400087e440f */
[----:B------:R-:W-:-:S03]  /*0460*/  PLOP3.LUT P0, PT, PT, PT, PT, 0x8, 0x80 ;  /* 0x000000000080781c */ /* 0x000fc60003f0e170 */
[----:B--2---:R0:W-:Y:S10]  /*0470*/  STG.E.U8 desc[UR4][R14.64+-0x3], R23 ;  /* 0xfffffd170e007986 */ /* 0x0041f4000c101104 */
.L_x_24:
[----:B01----:R-:W-:Y:S05]  /*0480*/  BSYNC.RECONVERGENT B0 ;  /* 0x0000000000007941 */ /* 0x003fea0003800200 */
.L_x_22:
[----:B------:R-:W-:Y:S04]  /*0490*/  BSSY.RECONVERGENT B0, `(.L_x_25) ;  /* 0x0000029000007945 */ /* 0x000fe80003800200 */
[----:B------:R-:W-:Y:S05]  /*04a0*/  @P0 BRA `(.L_x_26) ;  /* 0x0000000000540947 */ /* 0x000fea0003800000 */
[----:B------:R-:W-:-:S05]  /*04b0*/  VIADD R11, R7, 0x1 ;  /* 0x00000001070b7836 */ /* 0x000fca0000000000 */
[----:B--2---:R-:W-:-:S05]  /*04c0*/  IADD3 R8, P0, PT, R11, UR6, RZ ;  /* 0x000000060b087c10 */ /* 0x004fca000ff1e0ff */
[----:B------:R-:W-:-:S05]  /*04d0*/  IMAD.X R9, RZ, RZ, UR7, P0 ;  /* 0x00000007ff097e24 */ /* 0x000fca00080e06ff */
[----:B------:R-:W2:Y:S01]  /*04e0*/  LDG.E.U8 R19, desc[UR4][R8.64] ;  /* 0x0000000408137981 */ /* 0x000ea2000c1e1100 */
[----:B------:R-:W-:-:S04]  /*04f0*/  IADD3 R10, P0, P2, R0, UR8, R11 ;  /* 0x00000008000a7c10 */ /* 0x000fc8000fa1e00b */
[----:B------:R-:W-:Y:S01]  /*0500*/  IADD3.X R11, PT, PT, R6, UR9, RZ, P0, P2 ;  /* 0x00000009060b7c10 */ /* 0x000fe200087e44ff */
[----:B------:R-:W-:-:S04]  /*0510*/  VIADD R13, R7, 0x2 ;  /* 0x00000002070d7836 */ /* 0x000fc80000000000 */
[----:B--2---:R0:W-:Y:S04]  /*0520*/  STG.E.U8 desc[UR4][R10.64+-0x3], R19 ;  /* 0xfffffd130a007986 */ /* 0x0041e8000c101104 */
[----:B------:R-:W2:Y:S01]  /*0530*/  LDG.E.U8 R21, desc[UR4][R8.64+0x1] ;  /* 0x0000010408157981 */ /* 0x000ea2000c1e1100 */
[----:B------:R-:W-:-:S04]  /*0540*/  IADD3 R12, P0, P2, R0, UR8, R13 ;  /* 0x00000008000c7c10 */ /* 0x000fc8000fa1e00d */
[----:B------:R-:W-:Y:S01]  /*0550*/  IADD3.X R13, PT, PT, R6, UR9, RZ, P0, P2 ;  /* 0x00000009060d7c10 */ /* 0x000fe200087e44ff */
[----:B------:R-:W-:-:S04]  /*0560*/  VIADD R15, R7, 0x3 ;  /* 0x00000003070f7836 */ /* 0x000fc80000000000 */
[----:B--2---:R1:W-:Y:S04]  /*0570*/  STG.E.U8 desc[UR4][R12.64+-0x3], R21 ;  /* 0xfffffd150c007986 */ /* 0x0043e8000c101104 */
[----:B------:R-:W2:Y:S01]  /*0580*/  LDG.E.U8 R23, desc[UR4][R8.64+0x2] ;  /* 0x0000020408177981 */ /* 0x000ea2000c1e1100 */
[--C-:B------:R-:W-:Y:S01]  /*0590*/  SHF.R.S32.HI R25, RZ, 0x1f, R15.reuse ;  /* 0x0000001fff197819 */ /* 0x100fe2000001140f */
[----:B0-----:R-:W-:Y:S01]  /*05a0*/  IMAD.MOV.U32 R19, RZ, RZ, 0x1 ;  /* 0x00000001ff137424 */ /* 0x001fe200078e00ff */
[----:B------:R-:W-:-:S04]  /*05b0*/  IADD3 R14, P0, P2, R0, UR8, R15 ;  /* 0x00000008000e7c10 */ /* 0x000fc8000fa1e00f */
[----:B------:R-:W-:Y:S02]  /*05c0*/  IADD3.X R15, PT, PT, R6, UR9, R25, P0, P2 ;  /* 0x00000009060f7c10 */ /* 0x000fe400087e4419 */
[----:B------:R-:W-:-:S03]  /*05d0*/  PLOP3.LUT P0, PT, PT, PT, PT, 0x8, 0x80 ;  /* 0x000000000080781c */ /* 0x000fc60003f0e170 */
[----:B--2---:R1:W-:Y:S01]  /*05e0*/  STG.E.U8 desc[UR4][R14.64+-0x3], R23 ;  /* 0xfffffd170e007986 */ /* 0x0043e2000c101104 */
[----:B------:R-:W-:Y:S09]  /*05f0*/  BRA `(.L_x_27) ;  /* 0x0000000000487947 */ /* 0x000ff20003800000 */
.L_x_26:
[----:B------:R-:W-:Y:S01]  /*0600*/  ISETP.NE.AND P2, PT, R17, -0x1, PT ;  /* 0xffffffff1100780c */ /* 0x000fe20003f45270 */
[----:B--2---:R-:W-:Y:S01]  /*0610*/  IMAD.MOV.U32 R19, RZ, RZ, 0x1 ;  /* 0x00000001ff137424 */ /* 0x004fe200078e00ff */
[----:B------:R-:W-:-:S11]  /*0620*/  PLOP3.LUT P0, PT, PT, PT, PT, 0x8, 0x80 ;  /* 0x000000000080781c */ /* 0x000fd60003f0e170 */
[----:B------:R-:W-:Y:S05]  /*0630*/  @!P2 BRA `(.L_x_27) ;  /* 0x000000000038a947 */ /* 0x000fea0003800000 */
[----:B------:R-:W-:-:S05]  /*0640*/  VIADD R10, R7, 0x1 ;  /* 0x00000001070a7836 */ /* 0x000fca0000000000 */
[----:B------:R-:W-:-:S05]  /*0650*/  IADD3 R10, P0, PT, R10, UR6, RZ ;  /* 0x000000060a0a7c10 */ /* 0x000fca000ff1e0ff */
[----:B------:R-:W-:-:S05]  /*0660*/  IMAD.X R11, RZ, RZ, UR7, P0 ;  /* 0x00000007ff0b7e24 */ /* 0x000fca00080e06ff */
[----:B------:R-:W2:Y:S01]  /*0670*/  LDG.E.U8 R13, desc[UR4][R10.64] ;  /* 0x000000040a0d7981 */ /* 0x000ea2000c1e1100 */
[----:B------:R-:W-:-:S05]  /*0680*/  VIADD R9, R5, 0x3 ;  /* 0x0000000305097836 */ /* 0x000fca0000000000 */
[----:B------:R-:W-:-:S04]  /*0690*/  IADD3 R8, P0, PT, R9, UR8, RZ ;  /* 0x0000000809087c10 */ /* 0x000fc8000ff1e0ff */
[----:B------:R-:W-:-:S05]  /*06a0*/  LEA.HI.X.SX32 R9, R9, UR9, 0x1, P0 ;  /* 0x0000000909097c11 */ /* 0x000fca00080f0eff */
[----:B--2---:R0:W-:Y:S04]  /*06b0*/  STG.E.U8 desc[UR4][R8.64], R13 ;  /* 0x0000000d08007986 */ /* 0x0041e8000c101104 */
[----:B------:R-:W2:Y:S04]  /*06c0*/  LDG.E.U8 R15, desc[UR4][R10.64+0x1] ;  /* 0x000001040a0f7981 */ /* 0x000ea8000c1e1100 */
[----:B--2---:R0:W-:Y:S04]  /*06d0*/  STG.E.U8 desc[UR4][R8.64+0x1], R15 ;  /* 0x0000010f08007986 */ /* 0x0041e8000c101104 */
[----:B------:R-:W2:Y:S01]  /*06e0*/  LDG.E.U8 R21, desc[UR4][R10.64+0x2] ;  /* 0x000002040a157981 */ /* 0x000ea2000c1e1100 */
[----:B------:R-:W-:-:S02]  /*06f0*/  PLOP3.LUT P0, PT, PT, PT, PT, 0x80, 0x8 ;  /* 0x000000000008781c */ /* 0x000fc40003f0f070 */
[----:B------:R-:W-:Y:S01]  /*0700*/  PRMT R19, RZ, 0x7610, R19 ;  /* 0x00007610ff137816 */ /* 0x000fe20000000013 */
[----:B--2---:R0:W-:Y:S10]  /*0710*/  STG.E.U8 desc[UR4][R8.64+0x2], R21 ;  /* 0x0000021508007986 */ /* 0x0041f4000c101104 */
.L_x_27:
[----:B------:R-:W-:Y:S05]  /*0720*/  BSYNC.RECONVERGENT B0 ;  /* 0x0000000000007941 */ /* 0x000fea0003800200 */
.L_x_25:
[----:B------:R-:W-:Y:S02]  /*0730*/  VIADD R17, R17, 0x2 ;  /* 0x0000000211117836 */ /* 0x000fe40000000000 */
[----:B------:R-:W-:Y:S02]  /*0740*/  VIADD R16, R16, 0xfffffffe ;  /* 0xfffffffe10107836 */ /* 0x000fe40000000000 */
[----:B------:R-:W-:Y:S02]  /*0750*/  VIADD R7, R7, 0x6 ;  /* 0x0000000607077836 */ /* 0x000fe40000000000 */
[----:B------:R-:W-:Y:S01]  /*0760*/  VIADD R5, R5, 0x6 ;  /* 0x0000000605057836 */ /* 0x000fe20000000000 */
[----:B------:R-:W-:Y:S06]  /*0770*/  @P1 BRA `(.L_x_28) ;  /* 0xfffffff800a41947 */ /* 0x000fec000383ffff */
.L_x_21:
[----:B------:R-:W2:Y:S02]  /*0780*/  LDC R5, c[0x0][0x380] ;  /* 0x0000e000ff057b82 */ /* 0x000ea40000000800 */
[----:B--2---:R-:W-:-:S04]  /*0790*/  LOP3.LUT R5, R5, 0x1, RZ, 0xc0, !PT ;  /* 0x0000000105057812 */ /* 0x004fc800078ec0ff */
[----:B------:R-:W-:-:S13]  /*07a0*/  ISETP.NE.U32.AND P1, PT, R5, 0x1, PT ;  /* 0x000000010500780c */ /* 0x000fda0003f25070 */
[----:B------:R-:W-:Y:S05]  /*07b0*/  @P1 EXIT ;  /* 0x000000000000194d */ /* 0x000fea0003800000 */
[----:B------:R-:W-:Y:S01]  /*07c0*/  IMAD.IADD R3, R3, 0x1, R4 ;  /* 0x0000000103037824 */ /* 0x000fe200078e0204 */
[----:B------:R-:W-:Y:S06]  /*07d0*/  @P0 BRA `(.L_x_29) ;  /* 0x0000000000580947 */ /* 0x000fec0003800000 */
[----:B------:R-:W2:Y:S01]  /*07e0*/  LDCU.64 UR6, c[0x0][0x388] ;  /* 0x00007100ff0677ac */ /* 0x000ea20008000a00 */
[----:B0-----:R-:W-:-:S05]  /*07f0*/  IMAD R9, R3, 0x3, RZ ;  /* 0x0000000303097824 */ /* 0x001fca00078e02ff */
[----:B--2--5:R-:W-:-:S05]  /*0800*/  IADD3 R2, P0, PT, R9, UR6, RZ ;  /* 0x0000000609027c10 */ /* 0x024fca000ff1e0ff */
[----:B------:R-:W-:Y:S01]  /*0810*/  IMAD.X R3, RZ, RZ, UR7, P0 ;  /* 0x00000007ff037e24 */ /* 0x000fe200080e06ff */
[----:B------:R-:W0:Y:S04]  /*0820*/  LDCU.64 UR6, c[0x0][0x398] ;  /* 0x00007300ff0677ac */ /* 0x000e280008000a00 */
[----:B------:R-:W2:Y:S01]  /*0830*/  LDG.E.U8 R11, desc[UR4][R2.64] ;  /* 0x00000004020b7981 */ /* 0x000ea2000c1e1100 */
[----:B------:R-:W-:Y:S02]  /*0840*/  SHF.R.S32.HI R10, RZ, 0x1f, R0 ;  /* 0x0000001fff0a7819 */ /* 0x000fe40000011400 */
[----:B0-----:R-:W-:-:S04]  /*0850*/  IADD3 R4, P0, P1, R0, UR6, R9 ;  /* 0x0000000600047c10 */ /* 0x001fc8000f91e009 */
[----:B------:R-:W-:-:S05]  /*0860*/  IADD3.X R5, PT, PT, R10, UR7, RZ, P0, P1 ;  /* 0x000000070a057c10 */ /* 0x000fca00087e24ff */
[----:B--2---:R-:W-:Y:S04]  /*0870*/  STG.E.U8 desc[UR4][R4.64+-0x3], R11 ;  /* 0xfffffd0b04007986 */ /* 0x004fe8000c101104 */
[----:B-1----:R-:W2:Y:S01]  /*0880*/  LDG.E.U8 R13, desc[UR4][R2.64+0x1] ;  /* 0x00000104020d7981 */ /* 0x002ea2000c1e1100 */
[----:B------:R-:W-:-:S05]  /*0890*/  VIADD R7, R9, 0x1 ;  /* 0x0000000109077836 */ /* 0x000fca0000000000 */
[----:B------:R-:W-:-:S04]  /*08a0*/  IADD3 R6, P0, P1, R0, UR6, R7 ;  /* 0x0000000600067c10 */ /* 0x000fc8000f91e007 */
[----:B------:R-:W-:Y:S01]  /*08b0*/  IADD3.X R7, PT, PT, R10, UR7, RZ, P0, P1 ;  /* 0x000000070a077c10 */ /* 0x000fe200087e24ff */
[----:B------:R-:W-:-:S04]  /*08c0*/  VIADD R9, R9, 0x2 ;  /* 0x0000000209097836 */ /* 0x000fc80000000000 */
[----:B--2---:R-:W-:Y:S04]  /*08d0*/  STG.E.U8 desc[UR4][R6.64+-0x3], R13 ;  /* 0xfffffd0d06007986 */ /* 0x004fe8000c101104 */
[----:B------:R-:W2:Y:S01]  /*08e0*/  LDG.E.U8 R15, desc[UR4][R2.64+0x2] ;  /* 0x00000204020f7981 */ /* 0x000ea2000c1e1100 */
[--C-:B------:R-:W-:Y:S02]  /*08f0*/  IADD3 R8, P0, P1, R0, UR6, R9.reuse ;  /* 0x0000000600087c10 */ /* 0x100fe4000f91e009 */
[----:B------:R-:W-:-:S04]  /*0900*/  SHF.R.S32.HI R9, RZ, 0x1f, R9 ;  /* 0x0000001fff097819 */ /* 0x000fc80000011409 */
[----:B------:R-:W-:-:S05]  /*0910*/  IADD3.X R9, PT, PT, R10, UR7, R9, P0, P1 ;  /* 0x000000070a097c10 */ /* 0x000fca00087e2409 */
[----:B--2---:R-:W-:Y:S01]  /*0920*/  STG.E.U8 desc[UR4][R8.64+-0x3], R15 ;  /* 0xfffffd0f08007986 */ /* 0x004fe2000c101104 */
[----:B------:R-:W-:Y:S05]  /*0930*/  EXIT ;  /* 0x000000000000794d */ /* 0x000fea0003800000 */
.L_x_29:
[----:B-----5:R-:W-:-:S13]  /*0940*/  ISETP.NE.AND P0, PT, R4, R2, PT ;  /* 0x000000020400720c */ /* 0x020fda0003f05270 */
[----:B------:R-:W-:Y:S05]  /*0950*/  @!P0 EXIT ;  /* 0x000000000000894d */ /* 0x000fea0003800000 */
[----:B------:R-:W2:Y:S01]  /*0960*/  LDCU.64 UR6, c[0x0][0x388] ;  /* 0x00007100ff0677ac */ /* 0x000ea20008000a00 */
[----:B------:R-:W-:-:S05]  /*0970*/  IMAD R3, R3, 0x3, RZ ;  /* 0x0000000303037824 */ /* 0x000fca00078e02ff */
[----:B--2---:R-:W-:-:S05]  /*0980*/  IADD3 R4, P0, PT, R3, UR6, RZ ;  /* 0x0000000603047c10 */ /* 0x004fca000ff1e0ff */
[----:B------:R-:W-:Y:S01]  /*0990*/  IMAD.X R5, RZ, RZ, UR7, P0 ;  /* 0x00000007ff057e24 */ /* 0x000fe200080e06ff */
[----:B------:R-:W2:Y:S04]  /*09a0*/  LDCU.64 UR6, c[0x0][0x398] ;  /* 0x00007300ff0677ac */ /* 0x000ea80008000a00 */
[----:B------:R-:W3:Y:S01]  /*09b0*/  LDG.E.U8 R7, desc[UR4][R4.64] ;  /* 0x0000000404077981 */ /* 0x000ee2000c1e1100 */
[----:B------:R-:W-:-:S05]  /*09c0*/  IMAD.IADD R0, R0, 0x1, R3 ;  /* 0x0000000100007824 */ /* 0x000fca00078e0203 */
[----:B--2---:R-:W-:-:S04]  /*09d0*/  IADD3 R2, P0, PT, R0, UR6, RZ ;  /* 0x0000000600027c10 */ /* 0x004fc8000ff1e0ff */
[----:B------:R-:W-:-:S05]  /*09e0*/  LEA.HI.X.SX32 R3, R0, UR7, 0x1, P0 ;  /* 0x0000000700037c11 */ /* 0x000fca00080f0eff */
[----:B---3--:R-:W-:Y:S04]  /*09f0*/  STG.E.U8 desc[UR4][R2.64], R7 ;  /* 0x0000000702007986 */ /* 0x008fe8000c101104 */
[----:B0-----:R-:W2:Y:S04]  /*0a00*/  LDG.E.U8 R9, desc[UR4][R4.64+0x1] ;  /* 0x0000010404097981 */ /* 0x001ea8000c1e1100 */
[----:B--2---:R-:W-:Y:S04]  /*0a10*/  STG.E.U8 desc[UR4][R2.64+0x1], R9 ;  /* 0x0000010902007986 */ /* 0x004fe8000c101104 */
[----:B------:R-:W2:Y:S04]  /*0a20*/  LDG.E.U8 R11, desc[UR4][R4.64+0x2] ;  /* 0x00000204040b7981 */ /* 0x000ea8000c1e1100 */
[----:B--2---:R-:W-:Y:S01]  /*0a30*/  STG.E.U8 desc[UR4][R2.64+0x2], R11 ;  /* 0x0000020b02007986 */ /* 0x004fe2000c101104 */
[----:B------:R-:W-:Y:S05]  /*0a40*/  EXIT ;  /* 0x000000000000794d */ /* 0x000fea0003800000 */
.L_x_30:
        /* <DEDUP_REMOVED lines=11> */
.L_x_90:


//--------------------- .text._Z24minSeamBacktrackOnDeviceiiPhPi --------------------------
	.section	.text._Z24minSeamBacktrackOnDeviceiiPhPi,"ax",@progbits
	.align	128
        .global         _Z24minSeamBacktrackOnDeviceiiPhPi
        .type           _Z24minSeamBacktrackOnDeviceiiPhPi,@function
        .size           _Z24minSeamBacktrackOnDeviceiiPhPi,(.L_x_91 - _Z24minSeamBacktrackOnDeviceiiPhPi)
        .other          _Z24minSeamBacktrackOnDeviceiiPhPi,@"STO_CUDA_ENTRY STV_DEFAULT"
_Z24minSeamBacktrackOnDeviceiiPhPi:
.text._Z24minSeamBacktrackOnDeviceiiPhPi:
[----:B------:R-:W-:Y:S01]  /*0000*/  LDC R1, c[0x0][0x37c] ;  /* 0x0000df00ff017b82 */ /* 0x000fe20000000800 */
[----:B------:R-:W-:Y:S05]  /*0010*/  EXIT ;  /* 0x000000000000794d */ /* 0x000fea0003800000 */
.L_x_31:
        /* <DEDUP_REMOVED lines=14> */
.L_x_91:


//--------------------- .text._Z20vMinEnergiesOnDeviceiiPhPi --------------------------
	.section	.text._Z20vMinEnergiesOnDeviceiiPhPi,"ax",@progbits
	.align	128
        .global         _Z20vMinEnergiesOnDeviceiiPhPi
        .type           _Z20vMinEnergiesOnDeviceiiPhPi,@function
        .size           _Z20vMinEnergiesOnDeviceiiPhPi,(.L_x_92 - _Z20vMinEnergiesOnDeviceiiPhPi)
        .other          _Z20vMinEnergiesOnDeviceiiPhPi,@"STO_CUDA_ENTRY STV_DEFAULT"
_Z20vMinEnergiesOnDeviceiiPhPi:
.text._Z20vMinEnergiesOnDeviceiiPhPi:
[----:B------:R-:W-:Y:S01]  /*0000*/  LDC R1, c[0x0][0x37c] ;  /* 0x0000df00ff017b82 */ /* 0x000fe20000000800 */
[----:B------:R-:W0:Y:S07]  /*0010*/  S2R R2, SR_TID.X ;  /* 0x0000000000027919 */ /* 0x000e2e0000002100 */
[----:B------:R-:W0:Y:S08]  /*0020*/  S2UR UR4, SR_CTAID.X ;  /* 0x00000000000479c3 */ /* 0x000e300000002500 */
[----:B------:R-:W0:Y:S08]  /*0030*/  LDC R3, c[0x0][0x360] ;  /* 0x0000d800ff037b82 */ /* 0x000e300000000800 */
[----:B------:R-:W1:Y:S01]  /*0040*/  LDC R0, c[0x0][0x380] ;  /* 0x0000e000ff007b82 */ /* 0x000e620000000800 */
[----:B0-----:R-:W-:-:S05]  /*0050*/  IMAD R3, R3, UR4, R2 ;  /* 0x0000000403037c24 */ /* 0x001fca000f8e0202 */
[----:B-1----:R-:W-:-:S13]  /*0060*/  ISETP.GE.AND P0, PT, R3, R0, PT ;  /* 0x000000000300720c */ /* 0x002fda0003f06270 */
[----:B------:R-:W-:Y:S05]  /*0070*/  @P0 EXIT ;  /* 0x000000000000094d */ /* 0x000fea0003800000 */
[----:B------:R-:W0:Y:S01]  /*0080*/  LDCU UR5, c[0x0][0x384] ;  /* 0x00007080ff0577ac */ /* 0x000e220008000800 */
[----:B------:R-:W-:Y:S01]  /*0090*/  IMAD.MOV.U32 R7, RZ, RZ, RZ ;  /* 0x000000ffff077224 */ /* 0x000fe200078e00ff */
[----:B------:R-:W1:Y:S01]  /*00a0*/  LDCU.64 UR8, c[0x0][0x358] ;  /* 0x00006b00ff0877ac */ /* 0x000e620008000a00 */
[----:B0-----:R-:W-:-:S09]  /*00b0*/  UISETP.GE.AND UP0, UPT, UR5, 0x1, UPT ;  /* 0x000000010500788c */ /* 0x001fd2000bf06270 */
[----:B-1----:R-:W-:Y:S05]  /*00c0*/  BRA.U !UP0, `(.L_x_32) ;  /* 0x0000000908407547 */ /* 0x002fea000b800000 */
[----:B------:R-:W-:Y:S01]  /*00d0*/  UISETP.GE.U32.AND UP1, UPT, UR5, 0x10, UPT ;  /* 0x000000100500788c */ /* 0x000fe2000bf26070 */
[----:B------:R-:W-:Y:S01]  /*00e0*/  IMAD.MOV.U32 R7, RZ, RZ, RZ ;  /* 0x000000ffff077224 */ /* 0x000fe200078e00ff */
[----:B------:R-:W-:Y:S01]  /*00f0*/  ULOP3.LUT UR6, UR5, 0xf, URZ, 0xc0, !UPT ;  /* 0x0000000f05067892 */ /* 0x000fe2000f8ec0ff */
[----:B------:R-:W-:-:S03]  /*0100*/  UMOV UR4, URZ ;  /* 0x000000ff00047c82 */ /* 0x000fc60008000000 */
[----:B------:R-:W-:-:S03]  /*0110*/  UISETP.NE.AND UP0, UPT, UR6, URZ, UPT ;  /* 0x000000ff0600728c */ /* 0x000fc6000bf05270 */
[----:B------:R-:W-:Y:S08]  /*0120*/  BRA.U !UP1, `(.L_x_33) ;  /* 0x0000000509087547 */ /* 0x000ff0000b800000 */
[----:B------:R-:W-:Y:S01]  /*0130*/  ULOP3.LUT UR4, UR5, 0x7ffffff0, URZ, 0xc0, !UPT ;  /* 0x7ffffff005047892 */ /* 0x000fe2000f8ec0ff */
[----:B------:R-:W-:Y:S01]  /*0140*/  SHF.R.S32.HI R2, RZ, 0x1f, R0 ;  /* 0x0000001fff027819 */ /* 0x000fe20000011400 */
[----:B------:R-:W-:Y:S01]  /*0150*/  IMAD.MOV.U32 R7, RZ, RZ, RZ ;  /* 0x000000ffff077224 */ /* 0x000fe200078e00ff */
[----:B------:R-:W0:Y:S01]  /*0160*/  LDCU.64 UR10, c[0x0][0x388] ;  /* 0x00007100ff0a77ac */ /* 0x000e220008000a00 */
[----:B------:R-:W-:Y:S01]  /*0170*/  IMAD.MOV.U32 R5, RZ, RZ, R3 ;  /* 0x000000ffff057224 */ /* 0x000fe200078e0003 */
[----:B------:R-:W-:-:S12]  /*0180*/  UIADD3 UR7, UPT, UPT, -UR4, URZ, URZ ;  /* 0x000000ff04077290 */ /* 0x000fd8000fffe1ff */
.L_x_34:
[----:B0-----:R-:W-:-:S04]  /*0190*/  IADD3 R10, P0, PT, R5, UR10, RZ ;  /* 0x0000000a050a7c10 */ /* 0x001fc8000ff1e0ff */
[----:B------:R-:W-:Y:S02]  /*01a0*/  LEA.HI.X.SX32 R11, R5, UR11, 0x1, P0 ;  /* 0x0000000b050b7c11 */ /* 0x000fe400080f0eff */
[----:B------:R-:W-:-:S03]  /*01b0*/  IADD3 R14, P0, PT, R10, R0, RZ ;  /* 0x000000000a0e7210 */ /* 0x000fc60007f1e0ff */
[----:B------:R0:W2:Y:S02]  /*01c0*/  LDG.E.U8 R4, desc[UR8][R10.64] ;  /* 0x000000080a047981 */ /* 0x0000a4000c1e1100 */
[----:B------:R-:W-:Y:S01]  /*01d0*/  IMAD.X R15, R2, 0x1, R11, P0 ;  /* 0x00000001020f7824 */ /* 0x000fe200000e060b */
[----:B------:R-:W-:-:S04]  /*01e0*/  IADD3 R8, P0, PT, R14, R0, RZ ;  /* 0x000000000e087210 */ /* 0x000fc80007f1e0ff */
[----:B------:R1:W2:Y:S01]  /*01f0*/  LDG.E.U8 R6, desc[UR8][R14.64] ;  /* 0x000000080e067981 */ /* 0x0002a2000c1e1100 */
[----:B------:R-:W-:Y:S01]  /*0200*/  IMAD.X R9, R2, 0x1, R15, P0 ;  /* 0x0000000102097824 */ /* 0x000fe200000e060f */
[----:B------:R-:W-:-:S04]  /*0210*/  IADD3 R22, P0, PT, R8, R0, RZ ;  /* 0x0000000008167210 */ /* 0x000fc80007f1e0ff */
[----:B------:R-:W3:Y:S01]  /*0220*/  LDG.E.U8 R8, desc[UR8][R8.64] ;  /* 0x0000000808087981 */ /* 0x000ee2000c1e1100 */
[----:B------:R-:W-:Y:S01]  /*0230*/  IMAD.X R23, R2, 0x1, R9, P0 ;  /* 0x0000000102177824 */ /* 0x000fe200000e0609 */
[----:B------:R-:W-:-:S04]  /*0240*/  IADD3 R24, P0, PT, R22, R0, RZ ;  /* 0x0000000016187210 */ /* 0x000fc80007f1e0ff */
[----:B------:R4:W3:Y:S01]  /*0250*/  LDG.E.U8 R29, desc[UR8][R22.64] ;  /* 0x00000008161d7981 */ /* 0x0008e2000c1e1100 */
        /* <DEDUP_REMOVED lines=8> */
[----:B------:R-:W3:Y:S01]  /*02e0*/  LDG.E.U8 R20, desc[UR8][R20.64] ;  /* 0x0000000814147981 */ /* 0x000ee2000c1e1100 */
[----:B------:R-:W-:Y:S01]  /*02f0*/  IMAD.X R19, R2, 0x1, R21, P0 ;  /* 0x0000000102137824 */ /* 0x000fe200000e0615 */
[----:B------:R-:W-:-:S05]  /*0300*/  IADD3 R16, P0, PT, R18, R0, RZ ;  /* 0x0000000012107210 */ /* 0x000fca0007f1e0ff */
[----:B------:R-:W-:Y:S01]  /*0310*/  IMAD.X R17, R2, 0x1, R19, P0 ;  /* 0x0000000102117824 */ /* 0x000fe200000e0613 */
[-C--:B------:R-:W-:Y:S01]  /*0320*/  IADD3 R12, P0, PT, R16, R0.reuse, RZ ;  /* 0x00000000100c7210 */ /* 0x080fe20007f1e0ff */
[----:B------:R-:W3:Y:S04]  /*0330*/  LDG.E.U8 R19, desc[UR8][R18.64] ;  /* 0x0000000812137981 */ /* 0x000ee8000c1e1100 */
[----:B------:R-:W-:Y:S01]  /*0340*/  IMAD.X R13, R2, 0x1, R17, P0 ;  /* 0x00000001020d7824 */ /* 0x000fe200000e0611 */
[----:B0-----:R-:W-:-:S05]  /*0350*/  IADD3 R10, P0, PT, R12, R0, RZ ;  /* 0x000000000c0a7210 */ /* 0x001fca0007f1e0ff */
[----:B------:R-:W-:Y:S01]  /*0360*/  IMAD.X R11, R2, 0x1, R13, P0 ;  /* 0x00000001020b7824 */ /* 0x000fe200000e060d */
[-C--:B-1----:R-:W-:Y:S01]  /*0370*/  IADD3 R14, P0, PT, R10, R0.reuse, RZ ;  /* 0x000000000a0e7210 */ /* 0x082fe20007f1e0ff */
[----:B------:R0:W3:Y:S04]  /*0380*/  LDG.E.U8 R18, desc[UR8][R16.64] ;  /* 0x0000000810127981 */ /* 0x0000e8000c1e1100 */
[----:B------:R-:W-:Y:S01]  /*0390*/  IMAD.X R15, R2, 0x1, R11, P0 ;  /* 0x00000001020f7824 */ /* 0x000fe200000e060b */
[-C--:B----4-:R-:W-:Y:S01]  /*03a0*/  IADD3 R22, P0, PT, R14, R0.reuse, RZ ;  /* 0x000000000e167210 */ /* 0x090fe20007f1e0ff */
[----:B------:R-:W4:Y:S04]  /*03b0*/  LDG.E.U8 R13, desc[UR8][R12.64] ;  /* 0x000000080c0d7981 */ /* 0x000f28000c1e1100 */
[----:B------:R-:W-:Y:S01]  /*03c0*/  IMAD.X R23, R2, 0x1, R15, P0 ;  /* 0x0000000102177824 */ /* 0x000fe200000e060f */
[-C--:B-----5:R-:W-:Y:S01]  /*03d0*/  IADD3 R24, P0, PT, R22, R0.reuse, RZ ;  /* 0x0000000016187210 */ /* 0x0a0fe20007f1e0ff */
[----:B------:R-:W5:Y:S04]  /*03e0*/  LDG.E.U8 R10, desc[UR8][R10.64] ;  /* 0x000000080a0a7981 */ /* 0x000f68000c1e1100 */
[----:B------:R-:W-:Y:S01]  /*03f0*/  IMAD.X R25, R2, 0x1, R23, P0 ;  /* 0x0000000102197824 */ /* 0x000fe200000e0617 */
[-C--:B------:R-:W-:Y:S01]  /*0400*/  IADD3 R26, P0, PT, R24, R0.reuse, RZ ;  /* 0x00000000181a7210 */ /* 0x080fe20007f1e0ff */
[----:B------:R-:W5:Y:S04]  /*0410*/  LDG.E.U8 R15, desc[UR8][R14.64] ;  /* 0x000000080e0f7981 */ /* 0x000f68000c1e1100 */
[----:B------:R-:W-:Y:S01]  /*0420*/  IMAD.X R27, R2, 0x1, R25, P0 ;  /* 0x00000001021b7824 */ /* 0x000fe200000e0619 */
[----:B0-----:R-:W-:Y:S01]  /*0430*/  IADD3 R16, P0, PT, R26, R0, RZ ;  /* 0x000000001a107210 */ /* 0x001fe20007f1e0ff */
[----:B------:R-:W5:Y:S04]  /*0440*/  LDG.E.U8 R22, desc[UR8][R22.64] ;  /* 0x0000000816167981 */ /* 0x000f68000c1e1100 */
[----:B------:R-:W-:Y:S01]  /*0450*/  IMAD.X R17, R2, 0x1, R27, P0 ;  /* 0x0000000102117824 */ /* 0x000fe200000e061b */
[----:B------:R-:W5:Y:S04]  /*0460*/  LDG.E.U8 R25, desc[UR8][R24.64] ;  /* 0x0000000818197981 */ /* 0x000f68000c1e1100 */
[----:B------:R-:W5:Y:S04]  /*0470*/  LDG.E.U8 R26, desc[UR8][R26.64] ;  /* 0x000000081a1a7981 */ /* 0x000f68000c1e1100 */
[----:B------:R-:W5:Y:S01]  /*0480*/  LDG.E.U8 R16, desc[UR8][R16.64] ;  /* 0x0000000810107981 */ /* 0x000f62000c1e1100 */
[----:B------:R-:W-:-:S04]  /*0490*/  UIADD3 UR7, UPT, UPT, UR7, 0x10, URZ ;  /* 0x0000001007077890 */ /* 0x000fc8000fffe0ff */
[----:B------:R-:W-:Y:S01]  /*04a0*/  UISETP.NE.AND UP1, UPT, UR7, URZ, UPT ;  /* 0x000000ff0700728c */ /* 0x000fe2000bf25270 */
[----:B------:R-:W-:Y:S01]  /*04b0*/  IMAD R5, R0, 0x10, R5 ;  /* 0x0000001000057824 */ /* 0x000fe200078e0205 */
[----:B--2---:R-:W-:-:S04]  /*04c0*/  IADD3 R4, PT, PT, R6, R7, R4 ;  /* 0x0000000706047210 */ /* 0x004fc80007ffe004 */
[----:B---3--:R-:W-:-:S04]  /*04d0*/  IADD3 R4, PT, PT, R29, R4, R8 ;  /* 0x000000041d047210 */ /* 0x008fc80007ffe008 */
[----:B------:R-:W-:-:S04]  /*04e0*/  IADD3 R4, PT, PT, R9, R4, R28 ;  /* 0x0000000409047210 */ /* 0x000fc80007ffe01c */
[----:B------:R-:W-:-:S04]  /*04f0*/  IADD3 R4, PT, PT, R19, R4, R20 ;  /* 0x0000000413047210 */ /* 0x000fc80007ffe014 */
[----:B----4-:R-:W-:-:S04]  /*0500*/  IADD3 R4, PT, PT, R13, R4, R18 ;  /* 0x000000040d047210 */ /* 0x010fc80007ffe012 */
[----:B-----5:R-:W-:-:S04]  /*0510*/  IADD3 R4, PT, PT, R15, R4, R10 ;  /* 0x000000040f047210 */ /* 0x020fc80007ffe00a */
[----:B------:R-:W-:-:S04]  /*0520*/  IADD3 R7, PT, PT, R25, R4, R22 ;  /* 0x0000000419077210 */ /* 0x000fc80007ffe016 */
[----:B------:R-:W-:Y:S01]  /*0530*/  IADD3 R7, PT, PT, R16, R7, R26 ;  /* 0x0000000710077210 */ /* 0x000fe20007ffe01a */
[----:B------:R-:W-:Y:S06]  /*0540*/  BRA.U UP1, `(.L_x_34) ;  /* 0xfffffffd01107547 */ /* 0x000fec000b83ffff */
.L_x_33:
[----:B------:R-:W-:Y:S05]  /*0550*/  BRA.U !UP0, `(.L_x_32) ;  /* 0x00000005081c7547 */ /* 0x000fea000b800000 */
[----:B------:R-:W-:Y:S02]  /*0560*/  UISETP.GE.U32.AND UP0, UPT, UR6, 0x8, UPT ;  /* 0x000000080600788c */ /* 0x000fe4000bf06070 */
[----:B------:R-:W-:-:S04]  /*0570*/  ULOP3.LUT UR7, UR5, 0x7, URZ, 0xc0, !UPT ;  /* 0x0000000705077892 */ /* 0x000fc8000f8ec0ff */
[----:B------:R-:W-:-:S03]  /*0580*/  UISETP.NE.AND UP1, UPT, UR7, URZ, UPT ;  /* 0x000000ff0700728c */ /* 0x000fc6000bf25270 */
[----:B------:R-:W-:Y:S08]  /*0590*/  BRA.U !UP0, `(.L_x_35) ;  /* 0x0000000108807547 */ /* 0x000ff0000b800000 */
[----:B------:R-:W0:Y:S01]  /*05a0*/  LDCU.64 UR10, c[0x0][0x388] ;  /* 0x00007100ff0a77ac */ /* 0x000e220008000a00 */
[----:B------:R-:W-:Y:S01]  /*05b0*/  IMAD R2, R0, UR4, R3 ;  /* 0x0000000400027c24 */ /* 0x000fe2000f8e0203 */
[----:B------:R-:W-:-:S04]  /*05c0*/  SHF.R.S32.HI R13, RZ, 0x1f, R0 ;  /* 0x0000001fff0d7819 */ /* 0x000fc80000011400 */
[----:B0-----:R-:W-:-:S04]  /*05d0*/  IADD3 R16, P0, PT, R2, UR10, RZ ;  /* 0x0000000a02107c10 */ /* 0x001fc8000ff1e0ff */
[----:B------:R-:W-:Y:S02]  /*05e0*/  LEA.HI.X.SX32 R17, R2, UR11, 0x1, P0 ;  /* 0x0000000b02117c11 */ /* 0x000fe400080f0eff */
[----:B------:R-:W-:-:S03]  /*05f0*/  IADD3 R18, P0, PT, R16, R0, RZ ;  /* 0x0000000010127210 */ /* 0x000fc60007f1e0ff */
[----:B------:R-:W2:Y:S02]  /*0600*/  LDG.E.U8 R16, desc[UR8][R16.64] ;  /* 0x0000000810107981 */ /* 0x000ea4000c1e1100 */
[----:B------:R-:W-:Y:S01]  /*0610*/  IMAD.X R19, R13, 0x1, R17, P0 ;  /* 0x000000010d137824 */ /* 0x000fe200000e0611 */
[----:B------:R-:W-:-:S04]  /*0620*/  IADD3 R20, P0, PT, R18, R0, RZ ;  /* 0x0000000012147210 */ /* 0x000fc80007f1e0ff */
[----:B------:R-:W2:Y:S01]  /*0630*/  LDG.E.U8 R18, desc[UR8][R18.64] ;  /* 0x0000000812127981 */ /* 0x000ea2000c1e1100 */
[----:B------:R-:W-:Y:S01]  /*0640*/  IMAD.X R21, R13, 0x1, R19, P0 ;  /* 0x000000010d157824 */ /* 0x000fe200000e0613 */
[----:B------:R-:W-:-:S05]  /*0650*/  IADD3 R14, P0, PT, R20, R0, RZ ;  /* 0x00000000140e7210 */ /* 0x000fca0007f1e0ff */
[C---:B------:R-:W-:Y:S01]  /*0660*/  IMAD.X R15, R13.reuse, 0x1, R21, P0 ;  /* 0x000000010d0f7824 */ /* 0x040fe200000e0615 */
[-C--:B------:R-:W-:Y:S01]  /*0670*/  IADD3 R8, P0, PT, R14, R0.reuse, RZ ;  /* 0x000000000e087210 */ /* 0x080fe20007f1e0ff */
[----:B------:R-:W3:Y:S04]  /*0680*/  LDG.E.U8 R21, desc[UR8][R20.64] ;  /* 0x0000000814157981 */ /* 0x000ee8000c1e1100 */
[C---:B------:R-:W-:Y:S01]  /*0690*/  IMAD.X R9, R13.reuse, 0x1, R15, P0 ;  /* 0x000000010d097824 */ /* 0x040fe200000e060f */
[-C--:B------:R-:W-:Y:S01]  /*06a0*/  IADD3 R4, P0, PT, R8, R0.reuse, RZ ;  /* 0x0000000008047210 */ /* 0x080fe20007f1e0ff */
[----:B------:R-:W3:Y:S04]  /*06b0*/  LDG.E.U8 R14, desc[UR8][R14.64] ;  /* 0x000000080e0e7981 */ /* 0x000ee8000c1e1100 */
[C---:B------:R-:W-:Y:S01]  /*06c0*/  IMAD.X R5, R13.reuse, 0x1, R9, P0 ;  /* 0x000000010d057824 */ /* 0x040fe200000e0609 */
[-C--:B------:R-:W-:Y:S01]  /*06d0*/  IADD3 R10, P0, PT, R4, R0.reuse, RZ ;  /* 0x00000000040a7210 */ /* 0x080fe20007f1e0ff */
[----:B------:R-:W4:Y:S04]  /*06e0*/  LDG.E.U8 R9, desc[UR8][R8.64] ;  /* 0x0000000808097981 */ /* 0x000f28000c1e1100 */
[C---:B------:R-:W-:Y:S01]  /*06f0*/  IMAD.X R11, R13.reuse, 0x1, R5, P0 ;  /* 0x000000010d0b7824 */ /* 0x040fe200000e0605 */
[----:B------:R-:W-:Y:S01]  /*0700*/  IADD3 R12, P0, PT, R10, R0, RZ ;  /* 0x000000000a0c7210 */ /* 0x000fe20007f1e0ff */
[----:B------:R-:W4:Y:S04]  /*0710*/  LDG.E.U8 R4, desc[UR8][R4.64] ;  /* 0x0000000804047981 */ /* 0x000f28000c1e1100 */
[----:B------:R-:W-:-:S02]  /*0720*/  IMAD.X R13, R13, 0x1, R11, P0 ;  /* 0x000000010d0d7824 */ /* 0x000fc400000e060b */
[----:B------:R-:W5:Y:S04]  /*0730*/  LDG.E.U8 R11, desc[UR8][R10.64] ;  /* 0x000000080a0b7981 */ /* 0x000f68000c1e1100 */
[----:B------:R-:W5:Y:S01]  /*0740*/  LDG.E.U8 R12, desc[UR8][R12.64] ;  /* 0x000000080c0c7981 */ /* 0x000f62000c1e1100 */
[----:B------:R-:W-:Y:S01]  /*0750*/  UIADD3 UR4, UPT, UPT, UR4, 0x8, URZ ;  /* 0x0000000804047890 */ /* 0x000fe2000fffe0ff */
[----:B--2---:R-:W-:-:S04]  /*0760*/  IADD3 R16, PT, PT, R18, R7, R16 ;  /* 0x0000000712107210 */ /* 0x004fc80007ffe010 */
[----:B---3--:R-:W-:-:S04]  /*0770*/  IADD3 R16, PT, PT, R14, R16, R21 ;  /* 0x000000100e107210 */ /* 0x008fc80007ffe015 */
[----:B----4-:R-:W-:-:S04]  /*0780*/  IADD3 R16, PT, PT, R4, R16, R9 ;  /* 0x0000001004107210 */ /* 0x010fc80007ffe009 */
[----:B-----5:R-:W-:-:S07]  /*0790*/  IADD3 R7, PT, PT, R12, R16, R11 ;  /* 0x000000100c077210 */ /* 0x020fce0007ffe00b */
.L_x_35:
        /* <DEDUP_REMOVED lines=16> */
[----:B------:R-:W-:-:S04]  /*08a0*/  IADD3 R12, P0, PT, R10, R0, RZ ;  /* 0x000000000a0c7210 */ /* 0x000fc80007f1e0ff */
[----:B------:R-:W3:Y:S01]  /*08b0*/  LDG.E.U8 R10, desc[UR8][R10.64] ;  /* 0x000000080a0a7981 */ /* 0x000ee2000c1e1100 */
[----:B------:R-:W-:-:S05]  /*08c0*/  IMAD.X R13, R13, 0x1, R11, P0 ;  /* 0x000000010d0d7824 */ /* 0x000fca00000e060b */
[----:B------:R-:W3:Y:S01]  /*08d0*/  LDG.E.U8 R12, desc[UR8][R12.64] ;  /* 0x000000080c0c7981 */ /* 0x000ee2000c1e1100 */
[----:B------:R-:W-:Y:S01]  /*08e0*/  UIADD3 UR4, UPT, UPT, UR4, 0x4, URZ ;  /* 0x0000000404047890 */ /* 0x000fe2000fffe0ff */
[----:B--2---:R-:W-:-:S04]  /*08f0*/  IADD3 R7, PT, PT, R8, R7, R4 ;  /* 0x0000000708077210 */ /* 0x004fc80007ffe004 */
[----:B---3--:R-:W-:-:S07]  /*0900*/  IADD3 R7, PT, PT, R12, R7, R10 ;  /* 0x000000070c077210 */ /* 0x008fce0007ffe00a */
.L_x_36:
[----:B------:R-:W-:Y:S05]  /*0910*/  BRA.U !UP1, `(.L_x_32) ;  /* 0x00000001092c7547 */ /* 0x000fea000b800000 */
[----:B------:R-:W-:Y:S01]  /*0920*/  IMAD R9, R0, UR4, R3 ;  /* 0x0000000400097c24 */ /* 0x000fe2000f8e0203 */
[----:B------:R-:W0:Y:S01]  /*0930*/  LDCU.64 UR6, c[0x0][0x388] ;  /* 0x00007100ff0677ac */ /* 0x000e220008000a00 */
[----:B------:R-:W-:-:S12]  /*0940*/  UIADD3 UR5, UPT, UPT, -UR5, URZ, URZ ;  /* 0x000000ff05057290 */ /* 0x000fd8000fffe1ff */
.L_x_37:
[----:B0-----:R-:W-:-:S04]  /*0950*/  IADD3 R4, P0, PT, R9, UR6, RZ ;  /* 0x0000000609047c10 */ /* 0x001fc8000ff1e0ff */
[----:B------:R-:W-:-:S05]  /*0960*/  LEA.HI.X.SX32 R5, R9, UR7, 0x1, P0 ;  /* 0x0000000709057c11 */ /* 0x000fca00080f0eff */
[----:B------:R-:W2:Y:S01]  /*0970*/  LDG.E.U8 R4, desc[UR8][R4.64] ;  /* 0x0000000804047981 */ /* 0x000ea2000c1e1100 */
[----:B------:R-:W-:Y:S01]  /*0980*/  UIADD3 UR5, UPT, UPT, UR5, 0x1, URZ ;  /* 0x0000000105057890 */ /* 0x000fe2000fffe0ff */
[----:B------:R-:W-:-:S03]  /*0990*/  IMAD.IADD R9, R9, 0x1, R0 ;  /* 0x0000000109097824 */ /* 0x000fc600078e0200 */
[----:B------:R-:W-:Y:S01]  /*09a0*/  UISETP.NE.AND UP0, UPT, UR5, URZ, UPT ;  /* 0x000000ff0500728c */ /* 0x000fe2000bf05270 */
[----:B--2---:R-:W-:-:S08]  /*09b0*/  IMAD.IADD R7, R4, 0x1, R7 ;  /* 0x0000000104077824 */ /* 0x004fd000078e0207 */
[----:B------:R-:W-:Y:S05]  /*09c0*/  BRA.U UP0, `(.L_x_37) ;  /* 0xfffffffd00e07547 */ /* 0x000fea000b83ffff */
.L_x_32:
[----:B------:R-:W0:Y:S02]  /*09d0*/  LDC.64 R4, c[0x0][0x390] ;  /* 0x0000e400ff047b82 */ /* 0x000e240000000a00 */
[----:B0-----:R-:W-:-:S05]  /*09e0*/  IMAD.WIDE R2, R3, 0x4, R4 ;  /* 0x0000000403027825 */ /* 0x001fca00078e0204 */
[----:B------:R-:W-:Y:S01]  /*09f0*/  STG.E desc[UR8][R2.64], R7 ;  /* 0x0000000702007986 */ /* 0x000fe2000c101908 */
[----:B------:R-:W-:Y:S05]  /*0a00*/  EXIT ;  /* 0x000000000000794d */ /* 0x000fea0003800000 */
.L_x_38:
        /* <DEDUP_REMOVED lines=15> */
.L_x_92:


//--------------------- .text._Z19minEnergiesOnDeviceiiPhS_S_ --------------------------
	.section	.text._Z19minEnergiesOnDeviceiiPhS_S_,"ax",@progbits
	.align	128
        .global         _Z19minEnergiesOnDeviceiiPhS_S_
        .type           _Z19minEnergiesOnDeviceiiPhS_S_,@function
        .size           _Z19minEnergiesOnDeviceiiPhS_S_,(.L_x_93 - _Z19minEnergiesOnDeviceiiPhS_S_)
        .other          _Z19minEnergiesOnDeviceiiPhS_S_,@"STO_CUDA_ENTRY STV_DEFAULT"
_Z19minEnergiesOnDeviceiiPhS_S_:
.text._Z19minEnergiesOnDeviceiiPhS_S_:
[----:B------:R-:W-:Y:S01]  /*0000*/  LDC R1, c[0x0][0x37c] ;  /* 0x0000df00ff017b82 */ /* 0x000fe20000000800 */
[----:B------:R-:W-:Y:S05]  /*0010*/  EXIT ;  /* 0x000000000000794d */ /* 0x000fea0003800000 */
.L_x_39:
        /* <DEDUP_REMOVED lines=14> */
.L_x_93:


//--------------------- .text._Z23convolutionOnDeviceOpt1iiiPhS_ --------------------------
	.section	.text._Z23convolutionOnDeviceOpt1iiiPhS_,"ax",@progbits
	.align	128
        .global         _Z23convolutionOnDeviceOpt1iiiPhS_
        .type           _Z23convolutionOnDeviceOpt1iiiPhS_,@function
        .size           _Z23convolutionOnDeviceOpt1iiiPhS_,(.L_x_86 - _Z23convolutionOnDeviceOpt1iiiPhS_)
        .other          _Z23convolutionOnDeviceOpt1iiiPhS_,@"STO_CUDA_ENTRY STV_DEFAULT"
_Z23convolutionOnDeviceOpt1iiiPhS_:
.text._Z23convolutionOnDeviceOpt1iiiPhS_:
[----:B------:R-:W-:Y:S01]  /*0000*/  LDC R1, c[0x0][0x37c] ;  /* 0x0000df00ff017b82 */ /* 0x000fe20000000800 */
[----:B------:R-:W0:Y:S07]  /*0010*/  S2R R0, SR_TID.Y ;  /* 0x0000000000007919 */ /* 0x000e2e0000002200 */
[----:B------:R-:W0:Y:S01]  /*0020*/  S2UR UR6, SR_CTAID.Y ;  /* 0x00000000000679c3 */ /* 0x000e220000002600 */
[----:B------:R-:W1:Y:S01]  /*0030*/  LDCU.64 UR4, c[0x0][0x380] ;  /* 0x00007000ff0477ac */ /* 0x000e620008000a00 */
[----:B------:R-:W2:Y:S06]  /*0040*/  S2R R5, SR_TID.X ;  /* 0x0000000000057919 */ /* 0x000eac0000002100 */
[----:B------:R-:W0:Y:S08]  /*0050*/  LDC R3, c[0x0][0x364] ;  /* 0x0000d900ff037b82 */ /* 0x000e300000000800 */
[----:B------:R-:W2:Y:S08]  /*0060*/  S2UR UR7, SR_CTAID.X ;  /* 0x00000000000779c3 */ /* 0x000eb00000002500 */
[----:B------:R-:W2:Y:S01]  /*0070*/  LDC R2, c[0x0][0x360] ;  /* 0x0000d800ff027b82 */ /* 0x000ea20000000800 */
[----:B0-----:R-:W-:-:S05]  /*0080*/  IMAD R3, R3, UR6, R0 ;  /* 0x0000000603037c24 */ /* 0x001fca000f8e0200 */
[----:B-1----:R-:W-:Y:S01]  /*0090*/  ISETP.GE.AND P0, PT, R3, UR5, PT ;  /* 0x0000000503007c0c */ /* 0x002fe2000bf06270 */
[----:B--2---:R-:W-:-:S05]  /*00a0*/  IMAD R0, R2, UR7, R5 ;  /* 0x0000000702007c24 */ /* 0x004fca000f8e0205 */
[----:B------:R-:W-:-:S13]  /*00b0*/  ISETP.GE.OR P0, PT, R0, UR4, P0 ;  /* 0x0000000400007c0c */ /* 0x000fda0008706670 */
[----:B------:R-:W-:Y:S05]  /*00c0*/  @P0 EXIT ;  /* 0x000000000000094d */ /* 0x000fea0003800000 */
[----:B------:R-:W0:Y:S01]  /*00d0*/  LDCU UR8, c[0x0][0x388] ;  /* 0x00007100ff0877ac */ /* 0x000e220008000800 */
[----:B------:R-:W-:Y:S02]  /*00e0*/  IMAD.MOV.U32 R28, RZ, RZ, RZ ;  /* 0x000000ffff1c7224 */ /* 0x000fe400078e00ff */
[----:B------:R-:W-:Y:S01]  /*00f0*/  IMAD.MOV.U32 R26, RZ, RZ, RZ ;  /* 0x000000ffff1a7224 */ /* 0x000fe200078e00ff */
[----:B------:R-:W1:Y:S01]  /*0100*/  LDCU.64 UR12, c[0x0][0x358] ;  /* 0x00006b00ff0c77ac */ /* 0x000e620008000a00 */
[----:B0-----:R-:W-:-:S09]  /*0110*/  UISETP.GE.AND UP0, UPT, UR8, 0x1, UPT ;  /* 0x000000010800788c */ /* 0x001fd2000bf06270 */
[----:B-1----:R-:W-:Y:S05]  /*0120*/  BRA.U !UP0, `(.L_x_40) ;  /* 0x0000001108447547 */ /* 0x002fea000b800000 */
[----:B------:R-:W-:Y:S01]  /*0130*/  UIADD3 UR7, UPT, UPT, UR4, -0x1, URZ ;  /* 0xffffffff04077890 */ /* 0x000fe2000fffe0ff */
[----:B------:R-:W-:Y:S01]  /*0140*/  IMAD.MOV.U32 R26, RZ, RZ, RZ ;  /* 0x000000ffff1a7224 */ /* 0x000fe200078e00ff */
[----:B------:R-:W-:Y:S01]  /*0150*/  USHF.R.U32.HI UR4, URZ, 0x1, UR8 ;  /* 0x00000001ff047899 */ /* 0x000fe20008011608 */
[----:B------:R-:W-:Y:S01]  /*0160*/  IMAD.MOV.U32 R28, RZ, RZ, RZ ;  /* 0x000000ffff1c7224 */ /* 0x000fe200078e00ff */
[----:B------:R-:W-:Y:S02]  /*0170*/  ULOP3.LUT UR14, UR8, 0x7, URZ, 0xc0, !UPT ;  /* 0x00000007080e7892 */ /* 0x000fe4000f8ec0ff */
[----:B------:R-:W-:Y:S02]  /*0180*/  ULOP3.LUT UR15, UR8, 0x3, URZ, 0xc0, !UPT ;  /* 0x00000003080f7892 */ /* 0x000fe4000f8ec0ff */
[----:B------:R-:W-:Y:S01]  /*0190*/  VIADD R18, R3, -UR4 ;  /* 0x8000000403127c36 */ /* 0x000fe20008000000 */
[----:B------:R-:W-:Y:S01]  /*01a0*/  UIADD3 UR6, UPT, UPT, UR5, -0x1, URZ ;  /* 0xffffffff05067890 */ /* 0x000fe2000fffe0ff */
[----:B------:R-:W-:Y:S01]  /*01b0*/  VIADD R19, R0, -UR4 ;  /* 0x8000000400137c36 */ /* 0x000fe20008000000 */
[----:B------:R-:W-:Y:S01]  /*01c0*/  ULOP3.LUT UR8, UR8, 0x7ffffff8, URZ, 0xc0, !UPT ;  /* 0x7ffffff808087892 */ /* 0x000fe2000f8ec0ff */
[----:B------:R-:W-:-:S11]  /*01d0*/  UMOV UR4, URZ ;  /* 0x000000ff00047c82 */ /* 0x000fd60008000000 */
.L_x_46:
[----:B------:R-:W0:Y:S01]  /*01e0*/  LDCU UR30, c[0x0][0x388] ;  /* 0x00007100ff1e77ac */ /* 0x000e220008000800 */
[----:B------:R-:W-:Y:S01]  /*01f0*/  VIADD R2, R18, UR4 ;  /* 0x0000000412027c36 */ /* 0x000fe20008000000 */
[----:B------:R-:W1:Y:S04]  /*0200*/  LDCU UR5, c[0x0][0x384] ;  /* 0x00007080ff0577ac */ /* 0x000e680008000800 */
[C---:B------:R-:W-:Y:S01]  /*0210*/  ISETP.GE.AND P0, PT, R2.reuse, RZ, PT ;  /* 0x000000ff0200720c */ /* 0x040fe20003f06270 */
[----:B0-----:R-:W-:Y:S02]  /*0220*/  UISETP.GE.U32.AND UP1, UPT, UR30, 0x8, UPT ;  /* 0x000000081e00788c */ /* 0x001fe4000bf26070 */
[----:B------:R-:W-:Y:S01]  /*0230*/  UIMAD UR11, UR4, UR30, URZ ;  /* 0x0000001e040b72a4 */ /* 0x000fe2000f8e02ff */
[----:B-1----:R-:W-:Y:S01]  /*0240*/  ISETP.GE.AND P1, PT, R2, UR5, PT ;  /* 0x0000000502007c0c */ /* 0x002fe2000bf26270 */
[----:B------:R-:W-:Y:S01]  /*0250*/  UIADD3 UR4, UPT, UPT, UR4, 0x1, URZ ;  /* 0x0000000104047890 */ /* 0x000fe2000fffe0ff */
[----:B------:R-:W-:-:S02]  /*0260*/  UMOV UR5, URZ ;  /* 0x000000ff00057c82 */ /* 0x000fc40008000000 */
[----:B------:R-:W-:Y:S01]  /*0270*/  SEL R2, R2, UR6, !P1 ;  /* 0x0000000602027c07 */ /* 0x000fe2000c800000 */
[----:B------:R-:W-:-:S03]  /*0280*/  UISETP.NE.AND UP0, UPT, UR4, UR30, UPT ;  /* 0x0000001e0400728c */ /* 0x000fc6000bf05270 */
[----:B------:R-:W-:Y:S01]  /*0290*/  SEL R2, R2, RZ, P0 ;  /* 0x000000ff02027207 */ /* 0x000fe20000000000 */
[----:B------:R-:W-:Y:S07]  /*02a0*/  BRA.U !UP1, `(.L_x_41) ;  /* 0x0000000509e47547 */ /* 0x000fee000b800000 */
[----:B------:R-:W0:Y:S01]  /*02b0*/  LDCU UR31, c[0x0][0x380] ;  /* 0x00007000ff1f77ac */ /* 0x000e220008000800 */
[----:B------:R-:W1:Y:S01]  /*02c0*/  LDCU.64 UR28, c[0x0][0x390] ;  /* 0x00007200ff1c77ac */ /* 0x000e620008000a00 */
[----:B------:R-:W-:-:S05]  /*02d0*/  UMOV UR5, URZ ;  /* 0x000000ff00057c82 */ /* 0x000fca0008000000 */
.L_x_42:
[----:B------:R-:W-:-:S04]  /*02e0*/  VIADD R8, R19, UR5 ;  /* 0x0000000513087c36 */ /* 0x000fc80008000000 */
[C---:B------:R-:W-:Y:S01]  /*02f0*/  VIADD R7, R8.reuse, 0x2 ;  /* 0x0000000208077836 */ /* 0x040fe20000000000 */
[C---:B0-----:R-:W-:Y:S01]  /*0300*/  ISETP.GE.AND P1, PT, R8.reuse, UR31, PT ;  /* 0x0000001f08007c0c */ /* 0x041fe2000bf26270 */
[C---:B------:R-:W-:Y:S01]  /*0310*/  VIADD R5, R8.reuse, 0x1 ;  /* 0x0000000108057836 */ /* 0x040fe20000000000 */
[C---:B------:R-:W-:Y:S02]  /*0320*/  ISETP.GE.AND P0, PT, R8.reuse, RZ, PT ;  /* 0x000000ff0800720c */ /* 0x040fe40003f06270 */
[----:B------:R-:W-:Y:S02]  /*0330*/  ISETP.GE.AND P4, PT, R7, UR31, PT ;  /* 0x0000001f07007c0c */ /* 0x000fe4000bf86270 */
[----:B------:R-:W-:Y:S02]  /*0340*/  ISETP.GE.AND P3, PT, R5, UR31, PT ;  /* 0x0000001f05007c0c */ /* 0x000fe4000bf66270 */
[----:B------:R-:W-:Y:S02]  /*0350*/  SEL R4, R8, UR7, !P1 ;  /* 0x0000000708047c07 */ /* 0x000fe4000c800000 */
[----:B------:R-:W-:-:S02]  /*0360*/  ISETP.GE.AND P1, PT, R7, RZ, PT ;  /* 0x000000ff0700720c */ /* 0x000fc40003f26270 */
[----:B------:R-:W-:Y:S02]  /*0370*/  SEL R9, R7, UR7, !P4 ;  /* 0x0000000707097c07 */ /* 0x000fe4000e000000 */
[C---:B------:R-:W-:Y:S02]  /*0380*/  ISETP.GE.AND P2, PT, R5.reuse, RZ, PT ;  /* 0x000000ff0500720c */ /* 0x040fe40003f46270 */
[----:B------:R-:W-:Y:S02]  /*0390*/  SEL R6, R5, UR7, !P3 ;  /* 0x0000000705067c07 */ /* 0x000fe4000d800000 */
[----:B------:R-:W-:Y:S02]  /*03a0*/  SEL R5, R4, RZ, P0 ;  /* 0x000000ff04057207 */ /* 0x000fe40000000000 */
[----:B------:R-:W-:Y:S02]  /*03b0*/  SEL R9, R9, RZ, P1 ;  /* 0x000000ff09097207 */ /* 0x000fe40000800000 */
[----:B------:R-:W-:Y:S01]  /*03c0*/  SEL R7, R6, RZ, P2 ;  /* 0x000000ff06077207 */ /* 0x000fe20001000000 */
[----:B------:R-:W-:-:S02]  /*03d0*/  IMAD R5, R2, UR31, R5 ;  /* 0x0000001f02057c24 */ /* 0x000fc4000f8e0205 */
[C---:B------:R-:W-:Y:S02]  /*03e0*/  IMAD R9, R2.reuse, UR31, R9 ;  /* 0x0000001f02097c24 */ /* 0x040fe4000f8e0209 */
[----:B------:R-:W-:Y:S01]  /*03f0*/  IMAD R7, R2, UR31, R7 ;  /* 0x0000001f02077c24 */ /* 0x000fe2000f8e0207 */
[----:B-1----:R-:W-:Y:S02]  /*0400*/  IADD3 R10, P0, PT, R5, UR28, RZ ;  /* 0x0000001c050a7c10 */ /* 0x002fe4000ff1e0ff */
[----:B------:R-:W-:Y:S02]  /*0410*/  IADD3 R4, P2, PT, R9, UR28, RZ ;  /* 0x0000001c09047c10 */ /* 0x000fe4000ff5e0ff */
[----:B------:R-:W-:Y:S02]  /*0420*/  LEA.HI.X.SX32 R11, R5, UR29, 0x1, P0 ;  /* 0x0000001d050b7c11 */ /* 0x000fe400080f0eff */
[----:B------:R-:W-:Y:S01]  /*0430*/  LEA.HI.X.SX32 R5, R9, UR29, 0x1, P2 ;  /* 0x0000001d09057c11 */ /* 0x000fe200090f0eff */
[C---:B------:R-:W-:Y:S01]  /*0440*/  VIADD R9, R8.reuse, 0x3 ;  /* 0x0000000308097836 */ /* 0x040fe20000000000 */
[----:B------:R-:W-:Y:S01]  /*0450*/  IADD3 R6, P1, PT, R7, UR28, RZ ;  /* 0x0000001c07067c10 */ /* 0x000fe2000ff3e0ff */
[C---:B------:R-:W-:Y:S01]  /*0460*/  VIADD R14, R8.reuse, 0x4 ;  /* 0x00000004080e7836 */ /* 0x040fe20000000000 */
[----:B------:R-:W2:Y:S02]  /*0470*/  LDG.E.U8 R12, desc[UR12][R10.64] ;  /* 0x0000000c0a0c7981 */ /* 0x000ea4000c1e1100 */
[----:B------:R-:W-:Y:S01]  /*0480*/  ISETP.GE.AND P5, PT, R9, UR31, PT ;  /* 0x0000001f09007c0c */ /* 0x000fe2000bfa6270 */
[C---:B------:R-:W-:Y:S01]  /*0490*/  VIADD R16, R8.reuse, 0x5 ;  /* 0x0000000508107836 */ /* 0x040fe20000000000 */
[----:B------:R-:W-:Y:S01]  /*04a0*/  LEA.HI.X.SX32 R7, R7, UR29, 0x1, P1 ;  /* 0x0000001d07077c11 */ /* 0x000fe200088f0eff */
[----:B------:R-:W-:Y:S01]  /*04b0*/  VIADD R17, R8, 0x6 ;  /* 0x0000000608117836 */ /* 0x000fe20000000000 */
[----:B------:R-:W-:Y:S01]  /*04c0*/  ISETP.GE.AND P0, PT, R9, RZ, PT ;  /* 0x000000ff0900720c */ /* 0x000fe20003f06270 */
[----:B------:R0:W3:Y:S01]  /*04d0*/  LDG.E.U8 R13, desc[UR12][R4.64] ;  /* 0x0000000c040d7981 */ /* 0x0000e2000c1e1100 */
[----:B------:R-:W-:-:S02]  /*04e0*/  ISETP.GE.AND P1, PT, R14, UR31, PT ;  /* 0x0000001f0e007c0c */ /* 0x000fc4000bf26270 */
[----:B------:R-:W-:Y:S01]  /*04f0*/  SEL R9, R9, UR7, !P5 ;  /* 0x0000000709097c07 */ /* 0x000fe2000e800000 */
[----:B------:R-:W-:Y:S01]  /*0500*/  VIADD R8, R8, 0x7 ;  /* 0x0000000708087836 */ /* 0x000fe20000000000 */
[----:B------:R-:W-:Y:S01]  /*0510*/  ISETP.GE.AND P2, PT, R14, RZ, PT ;  /* 0x000000ff0e00720c */ /* 0x000fe20003f46270 */
[----:B------:R1:W4:Y:S01]  /*0520*/  LDG.E.U8 R15, desc[UR12][R6.64] ;  /* 0x0000000c060f7981 */ /* 0x000322000c1e1100 */
[----:B------:R-:W-:Y:S02]  /*0530*/  ISETP.GE.AND P3, PT, R16, UR31, PT ;  /* 0x0000001f10007c0c */ /* 0x000fe4000bf66270 */
[----:B------:R-:W-:Y:S02]  /*0540*/  SEL R14, R14, UR7, !P1 ;  /* 0x000000070e0e7c07 */ /* 0x000fe4000c800000 */
[----:B------:R-:W-:Y:S02]  /*0550*/  SEL R9, R9, RZ, P0 ;  /* 0x000000ff09097207 */ /* 0x000fe40000000000 */
[----:B------:R-:W-:-:S02]  /*0560*/  ISETP.GE.AND P4, PT, R16, RZ, PT ;  /* 0x000000ff1000720c */ /* 0x000fc40003f86270 */
[C---:B------:R-:W-:Y:S01]  /*0570*/  ISETP.GE.AND P6, PT, R17.reuse, UR31, PT ;  /* 0x0000001f11007c0c */ /* 0x040fe2000bfc6270 */
[----:B------:R-:W-:Y:S01]  /*0580*/  IMAD R9, R2, UR31, R9 ;  /* 0x0000001f02097c24 */ /* 0x000fe2000f8e0209 */
[----:B------:R-:W-:Y:S02]  /*0590*/  SEL R16, R16, UR7, !P3 ;  /* 0x0000000710107c07 */ /* 0x000fe4000d800000 */
[----:B0-----:R-:W-:Y:S02]  /*05a0*/  SEL R5, R14, RZ, P2 ;  /* 0x000000ff0e057207 */ /* 0x001fe40001000000 */
[----:B------:R-:W-:Y:S02]  /*05b0*/  ISETP.GE.AND P1, PT, R8, UR31, PT ;  /* 0x0000001f08007c0c */ /* 0x000fe4000bf26270 */
[----:B------:R-:W-:Y:S01]  /*05c0*/  ISETP.GE.AND P5, PT, R17, RZ, PT ;  /* 0x000000ff1100720c */ /* 0x000fe20003fa6270 */
[----:B------:R-:W-:Y:S01]  /*05d0*/  IMAD R5, R2, UR31, R5 ;  /* 0x0000001f02057c24 */ /* 0x000fe2000f8e0205 */
[----:B------:R-:W-:-:S02]  /*05e0*/  ISETP.GE.AND P0, PT, R8, RZ, PT ;  /* 0x000000ff0800720c */ /* 0x000fc40003f06270 */
[----:B------:R-:W-:Y:S02]  /*05f0*/  SEL R17, R17, UR7, !P6 ;  /* 0x0000000711117c07 */ /* 0x000fe4000f000000 */
[----:B-1----:R-:W-:Y:S02]  /*0600*/  SEL R7, R16, RZ, P4 ;  /* 0x000000ff10077207 */ /* 0x002fe40002000000 */
[----:B------:R-:W-:Y:S02]  /*0610*/  SEL R8, R8, UR7, !P1 ;  /* 0x0000000708087c07 */ /* 0x000fe4000c800000 */
[----:B------:R-:W-:Y:S01]  /*0620*/  IADD3 R16, P1, PT, R9, UR28, RZ ;  /* 0x0000001c09107c10 */ /* 0x000fe2000ff3e0ff */
[----:B------:R-:W-:Y:S01]  /*0630*/  IMAD R7, R2, UR31, R7 ;  /* 0x0000001f02077c24 */ /* 0x000fe2000f8e0207 */
[----:B------:R-:W-:Y:S02]  /*0640*/  SEL R11, R17, RZ, P5 ;  /* 0x000000ff110b7207 */ /* 0x000fe40002800000 */
[----:B------:R-:W-:-:S02]  /*0650*/  IADD3 R10, P2, PT, R5, UR28, RZ ;  /* 0x0000001c050a7c10 */ /* 0x000fc4000ff5e0ff */
[----:B------:R-:W-:Y:S01]  /*0660*/  LEA.HI.X.SX32 R17, R9, UR29, 0x1, P1 ;  /* 0x0000001d09117c11 */ /* 0x000fe200088f0eff */
[----:B------:R-:W-:Y:S01]  /*0670*/  IMAD R9, R2, UR31, R11 ;  /* 0x0000001f02097c24 */ /* 0x000fe2000f8e020b */
[----:B------:R-:W-:Y:S02]  /*0680*/  SEL R21, R8, RZ, P0 ;  /* 0x000000ff08157207 */ /* 0x000fe40000000000 */
[----:B------:R-:W-:Y:S01]  /*0690*/  IADD3 R6, P0, PT, R7, UR28, RZ ;  /* 0x0000001c07067c10 */ /* 0x000fe2000ff1e0ff */
[----:B------:R-:W5:Y:S01]  /*06a0*/  LDG.E.U8 R14, desc[UR12][R16.64] ;  /* 0x0000000c100e7981 */ /* 0x000f62000c1e1100 */
[----:B------:R-:W-:Y:S01]  /*06b0*/  LEA.HI.X.SX32 R11, R5, UR29, 0x1, P2 ;  /* 0x0000001d050b7c11 */ /* 0x000fe200090f0eff */
[----:B------:R-:W-:Y:S01]  /*06c0*/  IMAD R21, R2, UR31, R21 ;  /* 0x0000001f02157c24 */ /* 0x000fe2000f8e0215 */
[----:B------:R-:W-:Y:S02]  /*06d0*/  IADD3 R4, P1, PT, R9, UR28, RZ ;  /* 0x0000001c09047c10 */ /* 0x000fe4000ff3e0ff */
[----:B------:R-:W-:Y:S01]  /*06e0*/  LEA.HI.X.SX32 R7, R7, UR29, 0x1, P0 ;  /* 0x0000001d07077c11 */ /* 0x000fe200080f0eff */
[----:B------:R-:W5:Y:S01]  /*06f0*/  LDG.E.U8 R10, desc[UR12][R10.64] ;  /* 0x0000000c0a0a7981 */ /* 0x000f62000c1e1100 */
[----:B------:R-:W-:-:S02]  /*0700*/  IADD3 R8, P0, PT, R21, UR28, RZ ;  /* 0x0000001c15087c10 */ /* 0x000fc4000ff1e0ff */
[----:B------:R-:W-:Y:S01]  /*0710*/  LEA.HI.X.SX32 R5, R9, UR29, 0x1, P1 ;  /* 0x0000001d09057c11 */ /* 0x000fe200088f0eff */
[----:B------:R-:W5:Y:S01]  /*0720*/  LDG.E.U8 R6, desc[UR12][R6.64] ;  /* 0x0000000c06067981 */ /* 0x000f62000c1e1100 */
[----:B------:R-:W-:-:S03]  /*0730*/  LEA.HI.X.SX32 R9, R21, UR29, 0x1, P0 ;  /* 0x0000001d15097c11 */ /* 0x000fc600080f0eff */
[----:B------:R2:W5:Y:S04]  /*0740*/  LDG.E.U8 R4, desc[UR12][R4.64] ;  /* 0x0000000c04047981 */ /* 0x000568000c1e1100 */
[----:B------:R0:W5:Y:S01]  /*0750*/  LDG.E.U8 R8, desc[UR12][R8.64] ;  /* 0x0000000c08087981 */ /* 0x000162000c1e1100 */
[----:B------:R-:W-:-:S04]  /*0760*/  UIADD3 UR9, UPT, UPT, UR11, UR5, URZ ;  /* 0x000000050b097290 */ /* 0x000fc8000fffe0ff */
[----:B------:R-:W-:-:S12]  /*0770*/  USHF.L.U32 UR9, UR9, 0x2, URZ ;  /* 0x0000000209097899 */ /* 0x000fd800080006ff */
[----:B------:R-:W1:Y:S01]  /*0780*/  LDCU UR10, c[0x3][UR9] ;  /* 0x00c00000090a77ac */ /* 0x000e620008000800 */
[----:B------:R-:W0:Y:S01]  /*0790*/  LDCU UR16, c[0x3][UR9+0x24] ;  /* 0x00c00480091077ac */ /* 0x000e220008000800 */
[----:B------:R-:W4:Y:S01]  /*07a0*/  LDCU UR17, c[0x3][UR9+0x4] ;  /* 0x00c00080091177ac */ /* 0x000f220008000800 */
[----:B------:R-:W4:Y:S01]  /*07b0*/  LDCU UR18, c[0x3][UR9+0x28] ;  /* 0x00c00500091277ac */ /* 0x000f220008000800 */
[----:B------:R-:W4:Y:S01]  /*07c0*/  LDCU UR19, c[0x3][UR9+0x8] ;  /* 0x00c00100091377ac */ /* 0x000f220008000800 */
[----:B------:R-:W4:Y:S01]  /*07d0*/  LDCU UR20, c[0x3][UR9+0x2c] ;  /* 0x00c00580091477ac */ /* 0x000f220008000800 */
[----:B------:R-:W5:Y:S01]  /*07e0*/  LDCU UR21, c[0x3][UR9+0xc] ;  /* 0x00c00180091577ac */ /* 0x000f620008000800 */
[----:B------:R-:W5:Y:S01]  /*07f0*/  LDCU UR22, c[0x3][UR9+0x30] ;  /* 0x00c00600091677ac */ /* 0x000f620008000800 */
[----:B------:R-:W5:Y:S01]  /*0800*/  LDCU UR23, c[0x3][UR9+0x10] ;  /* 0x00c00200091777ac */ /* 0x000f620008000800 */
[----:B------:R-:W5:Y:S01]  /*0810*/  LDCU UR24, c[0x3][UR9+0x34] ;  /* 0x00c00680091877ac */ /* 0x000f620008000800 */
[----:B------:R-:W5:Y:S01]  /*0820*/  LDCU UR25, c[0x3][UR9+0x14] ;  /* 0x00c00280091977ac */ /* 0x000f620008000800 */
[----:B------:R-:W5:Y:S01]  /*0830*/  LDCU UR26, c[0x3][UR9+0x38] ;  /* 0x00c00700091a77ac */ /* 0x000f620008000800 */
[----:B------:R-:W5:Y:S01]  /*0840*/  LDCU UR27, c[0x3][UR9+0x18] ;  /* 0x00c00300091b77ac */ /* 0x000f620008000800 */
[----:B------:R-:W-:-:S04]  /*0850*/  UIADD3 UR5, UPT, UPT, UR5, 0x8, URZ ;  /* 0x0000000805057890 */ /* 0x000fc8000fffe0ff */
[----:B------:R-:W-:Y:S01]  /*0860*/  UISETP.NE.AND UP1, UPT, UR5, UR8, UPT ;  /* 0x000000080500728c */ /* 0x000fe2000bf25270 */
[----:B--2---:R-:W-:-:S05]  /*0870*/  I2FP.F32.U32 R5, R12 ;  /* 0x0000000c00057245 */ /* 0x004fca0000201000 */
[C---:B-1----:R-:W-:Y:S01]  /*0880*/  FFMA R28, R5.reuse, UR10, R28 ;  /* 0x0000000a051c7c23 */ /* 0x042fe2000800001c */
[----:B0-----:R-:W-:Y:S01]  /*0890*/  FFMA R5, R5, UR16, R26 ;  /* 0x0000001005057c23 */ /* 0x001fe2000800001a */
[----:B---3--:R-:W-:Y:S02]  /*08a0*/  I2FP.F32.U32 R13, R13 ;  /* 0x0000000d000d7245 */ /* 0x008fe40000201000 */
[----:B----4-:R-:W-:Y:S01]  /*08b0*/  I2FP.F32.U32 R15, R15 ;  /* 0x0000000f000f7245 */ /* 0x010fe20000201000 */
[----:B------:R-:W0:Y:S04]  /*08c0*/  LDCU UR10, c[0x3][UR9+0x3c] ;  /* 0x00c00780090a77ac */ /* 0x000e280008000800 */
[C---:B------:R-:W-:Y:S01]  /*08d0*/  FFMA R28, R15.reuse, UR17, R28 ;  /* 0x000000110f1c7c23 */ /* 0x040fe2000800001c */
[----:B------:R-:W-:Y:S01]  /*08e0*/  FFMA R5, R15, UR18, R5 ;  /* 0x000000120f057c23 */ /* 0x000fe20008000005 */
[----:B------:R-:W1:Y:S02]  /*08f0*/  LDCU UR16, c[0x3][UR9+0x1c] ;  /* 0x00c00380091077ac */ /* 0x000e640008000800 */
[C---:B------:R-:W-:Y:S01]  /*0900*/  FFMA R28, R13.reuse, UR19, R28 ;  /* 0x000000130d1c7c23 */ /* 0x040fe2000800001c */
[----:B------:R-:W-:Y:S01]  /*0910*/  FFMA R5, R13, UR20, R5 ;  /* 0x000000140d057c23 */ /* 0x000fe20008000005 */
[----:B------:R-:W2:Y:S01]  /*0920*/  LDCU UR9, c[0x3][UR9+0x40] ;  /* 0x00c00800090977ac */ /* 0x000ea20008000800 */
[----:B-----5:R-:W-:-:S05]  /*0930*/  I2FP.F32.U32 R7, R14 ;  /* 0x0000000e00077245 */ /* 0x020fca0000201000 */
[C---:B------:R-:W-:Y:S01]  /*0940*/  FFMA R28, R7.reuse, UR21, R28 ;  /* 0x00000015071c7c23 */ /* 0x040fe2000800001c */
[----:B------:R-:W-:Y:S01]  /*0950*/  I2FP.F32.U32 R9, R10 ;  /* 0x0000000a00097245 */ /* 0x000fe20000201000 */
[----:B------:R-:W-:Y:S01]  /*0960*/  FFMA R5, R7, UR22, R5 ;  /* 0x0000001607057c23 */ /* 0x000fe20008000005 */
[----:B------:R-:W-:-:S03]  /*0970*/  I2FP.F32.U32 R7, R6 ;  /* 0x0000000600077245 */ /* 0x000fc60000201000 */
[C---:B------:R-:W-:Y:S01]  /*0980*/  FFMA R28, R9.reuse, UR23, R28 ;  /* 0x00000017091c7c23 */ /* 0x040fe2000800001c */
[----:B------:R-:W-:Y:S01]  /*0990*/  FFMA R5, R9, UR24, R5 ;  /* 0x0000001809057c23 */ /* 0x000fe20008000005 */
[----:B------:R-:W-:Y:S02]  /*09a0*/  I2FP.F32.U32 R9, R4 ;  /* 0x0000000400097245 */ /* 0x000fe40000201000 */
[C---:B------:R-:W-:Y:S01]  /*09b0*/  FFMA R28, R7.reuse, UR25, R28 ;  /* 0x00000019071c7c23 */ /* 0x040fe2000800001c */
[----:B------:R-:W-:Y:S01]  /*09c0*/  FFMA R5, R7, UR26, R5 ;  /* 0x0000001a07057c23 */ /* 0x000fe20008000005 */
[----:B------:R-:W-:Y:S02]  /*09d0*/  I2FP.F32.U32 R7, R8 ;  /* 0x0000000800077245 */ /* 0x000fe40000201000 */
[C---:B------:R-:W-:Y:S01]  /*09e0*/  FFMA R28, R9.reuse, UR27, R28 ;  /* 0x0000001b091c7c23 */ /* 0x040fe2000800001c */
[----:B0-----:R-:W-:-:S03]  /*09f0*/  FFMA R5, R9, UR10, R5 ;  /* 0x0000000a09057c23 */ /* 0x001fc60008000005 */
[C---:B-1----:R-:W-:Y:S01]  /*0a00*/  FFMA R28, R7.reuse, UR16, R28 ;  /* 0x00000010071c7c23 */ /* 0x042fe2000800001c */
[----:B--2---:R-:W-:Y:S01]  /*0a10*/  FFMA R26, R7, UR9, R5 ;  /* 0x00000009071a7c23 */ /* 0x004fe20008000005 */
[----:B------:R-:W-:Y:S06]  /*0a20*/  BRA.U UP1, `(.L_x_42) ;  /* 0xfffffff9012c7547 */ /* 0x000fec000b83ffff */
[----:B------:R-:W-:-:S05]  /*0a30*/  UMOV UR5, UR8 ;  /* 0x0000000800057c82 */ /* 0x000fca0008000000 */
.L_x_41:
[----:B------:R-:W-:-:S09]  /*0a40*/  UISETP.NE.AND UP1, UPT, UR14, URZ, UPT ;  /* 0x000000ff0e00728c */ /* 0x000fd2000bf25270 */
[----:B------:R-:W-:Y:S05]  /*0a50*/  BRA.U !UP1, `(.L_x_43) ;  /* 0x0000000509f47547 */ /* 0x000fea000b800000 */
[----:B------:R-:W-:Y:S02]  /*0a60*/  UIADD3 UR9, UPT, UPT, UR14, -0x1, URZ ;  /* 0xffffffff0e097890 */ /* 0x000fe4000fffe0ff */
[----:B------:R-:W-:Y:S02]  /*0a70*/  UISETP.NE.AND UP2, UPT, UR15, URZ, UPT ;  /* 0x000000ff0f00728c */ /* 0x000fe4000bf45270 */
[----:B------:R-:W-:-:S09]  /*0a80*/  UISETP.GE.U32.AND UP1, UPT, UR9, 0x3, UPT ;  /* 0x000000030900788c */ /* 0x000fd2000bf26070 */
[----:B------:R-:W-:Y:S05]  /*0a90*/  BRA.U !UP1, `(.L_x_44) ;  /* 0x0000000109fc7547 */ /* 0x000fea000b800000 */
[----:B------:R-:W0:Y:S01]  /*0aa0*/  LDCU UR9, c[0x0][0x380] ;  /* 0x00007000ff0977ac */ /* 0x000e220008000800 */
[----:B------:R-:W-:Y:S01]  /*0ab0*/  VIADD R4, R19, UR5 ;  /* 0x0000000513047c36 */ /* 0x000fe20008000000 */
[----:B------:R-:W1:Y:S03]  /*0ac0*/  LDCU.64 UR16, c[0x0][0x390] ;  /* 0x00007200ff1077ac */ /* 0x000e660008000a00 */
[C---:B------:R-:W-:Y:S01]  /*0ad0*/  VIADD R6, R4.reuse, 0x1 ;  /* 0x0000000104067836 */ /* 0x040fe20000000000 */
[C---:B------:R-:W-:Y:S01]  /*0ae0*/  ISETP.GE.AND P0, PT, R4.reuse, RZ, PT ;  /* 0x000000ff0400720c */ /* 0x040fe20003f06270 */
[C---:B------:R-:W-:Y:S02]  /*0af0*/  VIADD R7, R4.reuse, 0x2 ;  /* 0x0000000204077836 */ /* 0x040fe40000000000 */
[C---:B------:R-:W-:Y:S01]  /*0b00*/  VIADD R8, R4.reuse, 0x3 ;  /* 0x0000000304087836 */ /* 0x040fe20000000000 */
[----:B0-----:R-:W-:-:S02]  /*0b10*/  ISETP.GE.AND P1, PT, R4, UR9, PT ;  /* 0x0000000904007c0c */ /* 0x001fc4000bf26270 */
[----:B------:R-:W-:Y:S02]  /*0b20*/  ISETP.GE.AND P2, PT, R6, UR9, PT ;  /* 0x0000000906007c0c */ /* 0x000fe4000bf46270 */
[----:B------:R-:W-:Y:S02]  /*0b30*/  SEL R4, R4, UR7, !P1 ;  /* 0x0000000704047c07 */ /* 0x000fe4000c800000 */
[----:B------:R-:W-:Y:S02]  /*0b40*/  ISETP.GE.AND P1, PT, R6, RZ, PT ;  /* 0x000000ff0600720c */ /* 0x000fe40003f26270 */
[----:B------:R-:W-:Y:S02]  /*0b50*/  ISETP.GE.AND P3, PT, R7, UR9, PT ;  /* 0x0000000907007c0c */ /* 0x000fe4000bf66270 */
[----:B------:R-:W-:Y:S02]  /*0b60*/  SEL R5, R4, RZ, P0 ;  /* 0x000000ff04057207 */ /* 0x000fe40000000000 */
[----:B------:R-:W-:-:S02]  /*0b70*/  SEL R6, R6, UR7, !P2 ;  /* 0x0000000706067c07 */ /* 0x000fc4000d000000 */
[C---:B------:R-:W-:Y:S01]  /*0b80*/  ISETP.GE.AND P0, PT, R7.reuse, RZ, PT ;  /* 0x000000ff0700720c */ /* 0x040fe20003f06270 */
[----:B------:R-:W-:Y:S01]  /*0b90*/  IMAD R5, R2, UR9, R5 ;  /* 0x0000000902057c24 */ /* 0x000fe2000f8e0205 */
[----:B------:R-:W-:Y:S02]  /*0ba0*/  SEL R4, R7, UR7, !P3 ;  /* 0x0000000707047c07 */ /* 0x000fe4000d800000 */
[----:B------:R-:W-:Y:S02]  /*0bb0*/  ISETP.GE.AND P2, PT, R8, UR9, PT ;  /* 0x0000000908007c0c */ /* 0x000fe4000bf46270 */
[----:B------:R-:W-:Y:S02]  /*0bc0*/  SEL R7, R6, RZ, P1 ;  /* 0x000000ff06077207 */ /* 0x000fe40000800000 */
[C---:B------:R-:W-:Y:S02]  /*0bd0*/  ISETP.GE.AND P1, PT, R8.reuse, RZ, PT ;  /* 0x000000ff0800720c */ /* 0x040fe40003f26270 */
[----:B------:R-:W-:Y:S01]  /*0be0*/  SEL R8, R8, UR7, !P2 ;  /* 0x0000000708087c07 */ /* 0x000fe2000d000000 */
[----:B------:R-:W-:Y:S01]  /*0bf0*/  IMAD R9, R2, UR9, R7 ;  /* 0x0000000902097c24 */ /* 0x000fe2000f8e0207 */
[----:B------:R-:W-:-:S02]  /*0c00*/  SEL R11, R4, RZ, P0 ;  /* 0x000000ff040b7207 */ /* 0x000fc40000000000 */
[C---:B-1----:R-:W-:Y:S02]  /*0c10*/  IADD3 R6, P0, PT, R5.reuse, UR16, RZ ;  /* 0x0000001005067c10 */ /* 0x042fe4000ff1e0ff */
[----:B------:R-:W-:Y:S01]  /*0c20*/  SEL R13, R8, RZ, P1 ;  /* 0x000000ff080d7207 */ /* 0x000fe20000800000 */
[C---:B------:R-:W-:Y:S01]  /*0c30*/  IMAD R11, R2.reuse, UR9, R11 ;  /* 0x00000009020b7c24 */ /* 0x040fe2000f8e020b */
[----:B------:R-:W-:Y:S02]  /*0c40*/  LEA.HI.X.SX32 R7, R5, UR17, 0x1, P0 ;  /* 0x0000001105077c11 */ /* 0x000fe400080f0eff */
[----:B------:R-:W-:Y:S01]  /*0c50*/  IADD3 R8, P0, PT, R9, UR16, RZ ;  /* 0x0000001009087c10 */ /* 0x000fe2000ff1e0ff */
[----:B------:R-:W-:Y:S01]  /*0c60*/  IMAD R13, R2, UR9, R13 ;  /* 0x00000009020d7c24 */ /* 0x000fe2000f8e020d */
[----:B------:R-:W-:Y:S01]  /*0c70*/  IADD3 R4, P1, PT, R11, UR16, RZ ;  /* 0x000000100b047c10 */ /* 0x000fe2000ff3e0ff */
[----:B------:R-:W2:Y:S01]  /*0c80*/  LDG.E.U8 R6, desc[UR12][R6.64] ;  /* 0x0000000c06067981 */ /* 0x000ea2000c1e1100 */
[----:B------:R-:W-:-:S02]  /*0c90*/  LEA.HI.X.SX32 R9, R9, UR17, 0x1, P0 ;  /* 0x0000001109097c11 */ /* 0x000fc400080f0eff */
[----:B------:R-:W-:Y:S02]  /*0ca0*/  IADD3 R10, P0, PT, R13, UR16, RZ ;  /* 0x000000100d0a7c10 */ /* 0x000fe4000ff1e0ff */
[----:B------:R-:W-:Y:S01]  /*0cb0*/  LEA.HI.X.SX32 R5, R11, UR17, 0x1, P1 ;  /* 0x000000110b057c11 */ /* 0x000fe200088f0eff */
[----:B------:R-:W3:Y:S01]  /*0cc0*/  LDG.E.U8 R8, desc[UR12][R8.64] ;  /* 0x0000000c08087981 */ /* 0x000ee2000c1e1100 */
[----:B------:R-:W-:-:S03]  /*0cd0*/  LEA.HI.X.SX32 R11, R13, UR17, 0x1, P0 ;  /* 0x000000110d0b7c11 */ /* 0x000fc600080f0eff */
[----:B------:R2:W4:Y:S04]  /*0ce0*/  LDG.E.U8 R4, desc[UR12][R4.64] ;  /* 0x0000000c04047981 */ /* 0x000528000c1e1100 */
[----:B------:R-:W5:Y:S01]  /*0cf0*/  LDG.E.U8 R10, desc[UR12][R10.64] ;  /* 0x0000000c0a0a7981 */ /* 0x000f62000c1e1100 */
[----:B------:R-:W-:Y:S02]  /*0d00*/  UIADD3 UR9, UPT, UPT, UR11, UR5, URZ ;  /* 0x000000050b097290 */ /* 0x000fe4000fffe0ff */
[----:B------:R-:W-:Y:S02]  /*0d10*/  UIADD3 UR10, UPT, UPT, UR11, UR5, URZ ;  /* 0x000000050b0a7290 */ /* 0x000fe4000fffe0ff */
[----:B------:R-:W-:Y:S02]  /*0d20*/  USHF.L.U32 UR9, UR9, 0x2, URZ ;  /* 0x0000000209097899 */ /* 0x000fe400080006ff */
[----:B------:R-:W-:-:S10]  /*0d30*/  USHF.L.U32 UR10, UR10, 0x2, URZ ;  /* 0x000000020a0a7899 */ /* 0x000fd400080006ff */
[----:B------:R-:W0:Y:S01]  /*0d40*/  LDCU UR16, c[0x3][UR9] ;  /* 0x00c00000091077ac */ /* 0x000e220008000800 */
[----:B------:R-:W1:Y:S01]  /*0d50*/  LDCU UR9, c[0x3][UR9+0x24] ;  /* 0x00c00480090977ac */ /* 0x000e620008000800 */
[----:B------:R-:W4:Y:S01]  /*0d60*/  LDCU UR17, c[0x3][UR10+0x4] ;  /* 0x00c000800a1177ac */ /* 0x000f220008000800 */
[----:B------:R-:W4:Y:S01]  /*0d70*/  LDCU UR18, c[0x3][UR10+0x28] ;  /* 0x00c005000a1277ac */ /* 0x000f220008000800 */
[----:B------:R-:W5:Y:S01]  /*0d80*/  LDCU UR19, c[0x3][UR10+0x8] ;  /* 0x00c001000a1377ac */ /* 0x000f620008000800 */
[----:B------:R-:W5:Y:S01]  /*0d90*/  LDCU UR20, c[0x3][UR10+0x2c] ;  /* 0x00c005800a1477ac */ /* 0x000f620008000800 */
[----:B------:R-:W5:Y:S01]  /*0da0*/  LDCU UR21, c[0x3][UR10+0xc] ;  /* 0x00c001800a1577ac */ /* 0x000f620008000800 */
[----:B------:R-:W5:Y:S01]  /*0db0*/  LDCU UR10, c[0x3][UR10+0x30] ;  /* 0x00c006000a0a77ac */ /* 0x000f620008000800 */
[----:B------:R-:W-:Y:S01]  /*0dc0*/  UIADD3 UR5, UPT, UPT, UR5, 0x4, URZ ;  /* 0x0000000405057890 */ /* 0x000fe2000fffe0ff */
[----:B--2---:R-:W-:-:S05]  /*0dd0*/  I2FP.F32.U32 R5, R6 ;  /* 0x0000000600057245 */ /* 0x004fca0000201000 */
[C---:B0-----:R-:W-:Y:S01]  /*0de0*/  FFMA R28, R5.reuse, UR16, R28 ;  /* 0x00000010051c7c23 */ /* 0x041fe2000800001c */
[----:B---3--:R-:W-:Y:S01]  /*0df0*/  I2FP.F32.U32 R7, R8 ;  /* 0x0000000800077245 */ /* 0x008fe20000201000 */
[----:B-1----:R-:W-:Y:S01]  /*0e00*/  FFMA R5, R5, UR9, R26 ;  /* 0x0000000905057c23 */ /* 0x002fe2000800001a */
[----:B----4-:R-:W-:-:S03]  /*0e10*/  I2FP.F32.U32 R9, R4 ;  /* 0x0000000400097245 */ /* 0x010fc60000201000 */
[C---:B------:R-:W-:Y:S01]  /*0e20*/  FFMA R28, R7.reuse, UR17, R28 ;  /* 0x00000011071c7c23 */ /* 0x040fe2000800001c */
[----:B------:R-:W-:Y:S01]  /*0e30*/  FFMA R5, R7, UR18, R5 ;  /* 0x0000001207057c23 */ /* 0x000fe20008000005 */
[----:B-----5:R-:W-:Y:S02]  /*0e40*/  I2FP.F32.U32 R7, R10 ;  /* 0x0000000a00077245 */ /* 0x020fe40000201000 */
[C---:B------:R-:W-:Y:S01]  /*0e50*/  FFMA R28, R9.reuse, UR19, R28 ;  /* 0x00000013091c7c23 */ /* 0x040fe2000800001c */
[----:B------:R-:W-:-:S03]  /*0e60*/  FFMA R5, R9, UR20, R5 ;  /* 0x0000001409057c23 */ /* 0x000fc60008000005 */
[C---:B------:R-:W-:Y:S01]  /*0e70*/  FFMA R28, R7.reuse, UR21, R28 ;  /* 0x00000015071c7c23 */ /* 0x040fe2000800001c */
[----:B------:R-:W-:-:S07]  /*0e80*/  FFMA R26, R7, UR10, R5 ;  /* 0x0000000a071a7c23 */ /* 0x000fce0008000005 */
.L_x_44:
[----:B------:R-:W-:Y:S05]  /*0e90*/  BRA.U !UP2, `(.L_x_43) ;  /* 0x000000010ae47547 */ /* 0x000fea000b800000 */
[----:B------:R-:W-:Y:S02]  /*0ea0*/  UISETP.NE.AND UP1, UPT, UR15, 0x1, UPT ;  /* 0x000000010f00788c */ /* 0x000fe4000bf25270 */
[----:B------:R-:W-:-:S07]  /*0eb0*/  ULOP3.LUT UP2, URZ, UR30, 0x1, URZ, 0xc0, !UPT ;  /* 0x000000011eff7892 */ /* 0x000fce000f84c0ff */
[----:B------:R-:W-:Y:S05]  /*0ec0*/  BRA.U !UP1, `(.L_x_45) ;  /* 0x00000001098c7547 */ /* 0x000fea000b800000 */
[----:B------:R-:W0:Y:S01]  /*0ed0*/  LDCU UR9, c[0x0][0x380] ;  /* 0x00007000ff0977ac */ /* 0x000e220008000800 */
[----:B------:R-:W-:Y:S01]  /*0ee0*/  VIADD R4, R19, UR5 ;  /* 0x0000000513047c36 */ /* 0x000fe20008000000 */
[----:B------:R-:W1:Y:S03]  /*0ef0*/  LDCU.64 UR16, c[0x0][0x390] ;  /* 0x00007200ff1077ac */ /* 0x000e660008000a00 */
[C---:B------:R-:W-:Y:S01]  /*0f00*/  VIADD R6, R4.reuse, 0x1 ;  /* 0x0000000104067836 */ /* 0x040fe20000000000 */
[C---:B------:R-:W-:Y:S02]  /*0f10*/  ISETP.GE.AND P0, PT, R4.reuse, RZ, PT ;  /* 0x000000ff0400720c */ /* 0x040fe40003f06270 */
[----:B0-----:R-:W-:Y:S02]  /*0f20*/  ISETP.GE.AND P1, PT, R4, UR9, PT ;  /* 0x0000000904007c0c */ /* 0x001fe4000bf26270 */
[----:B------:R-:W-:-:S02]  /*0f30*/  ISETP.GE.AND P2, PT, R6, UR9, PT ;  /* 0x0000000906007c0c */ /* 0x000fc4000bf46270 */
[----:B------:R-:W-:Y:S02]  /*0f40*/  SEL R4, R4, UR7, !P1 ;  /* 0x0000000704047c07 */ /* 0x000fe4000c800000 */
[----:B------:R-:W-:Y:S02]  /*0f50*/  ISETP.GE.AND P1, PT, R6, RZ, PT ;  /* 0x000000ff0600720c */ /* 0x000fe40003f26270 */
[----:B------:R-:W-:Y:S02]  /*0f60*/  SEL R5, R4, RZ, P0 ;  /* 0x000000ff04057207 */ /* 0x000fe40000000000 */
[----:B------:R-:W-:-:S03]  /*0f70*/  SEL R6, R6, UR7, !P2 ;  /* 0x0000000706067c07 */ /* 0x000fc6000d000000 */
[----:B------:R-:W-:Y:S01]  /*0f80*/  IMAD R5, R2, UR9, R5 ;  /* 0x0000000902057c24 */ /* 0x000fe2000f8e0205 */
[----:B------:R-:W-:-:S04]  /*0f90*/  SEL R7, R6, RZ, P1 ;  /* 0x000000ff06077207 */ /* 0x000fc80000800000 */
[----:B-1----:R-:W-:Y:S01]  /*0fa0*/  IADD3 R4, P0, PT, R5, UR16, RZ ;  /* 0x0000001005047c10 */ /* 0x002fe2000ff1e0ff */
[----:B------:R-:W-:-:S03]  /*0fb0*/  IMAD R7, R2, UR9, R7 ;  /* 0x0000000902077c24 */ /* 0x000fc6000f8e0207 */
[----:B------:R-:W-:Y:S02]  /*0fc0*/  LEA.HI.X.SX32 R5, R5, UR17, 0x1, P0 ;  /* 0x0000001105057c11 */ /* 0x000fe400080f0eff */
[----:B------:R-:W-:-:S03]  /*0fd0*/  IADD3 R6, P0, PT, R7, UR16, RZ ;  /* 0x0000001007067c10 */ /* 0x000fc6000ff1e0ff */
[----:B------:R-:W2:Y:S01]  /*0fe0*/  LDG.E.U8 R4, desc[UR12][R4.64] ;  /* 0x0000000c04047981 */ /* 0x000ea2000c1e1100 */
[----:B------:R-:W-:-:S05]  /*0ff0*/  LEA.HI.X.SX32 R7, R7, UR17, 0x1, P0 ;  /* 0x0000001107077c11 */ /* 0x000fca00080f0eff */
[----:B------:R-:W3:Y:S01]  /*1000*/  LDG.E.U8 R6, desc[UR12][R6.64] ;  /* 0x0000000c06067981 */ /* 0x000ee2000c1e1100 */
[----:B------:R-:W-:Y:S02]  /*1010*/  UIADD3 UR9, UPT, UPT, UR11, UR5, URZ ;  /* 0x000000050b097290 */ /* 0x000fe4000fffe0ff */
[----:B------:R-:W-:Y:S02]  /*1020*/  UIADD3 UR10, UPT, UPT, UR11, UR5, URZ ;  /* 0x000000050b0a7290 */ /* 0x000fe4000fffe0ff */
[----:B------:R-:W-:Y:S02]  /*1030*/  USHF.L.U32 UR9, UR9, 0x2, URZ ;  /* 0x0000000209097899 */ /* 0x000fe400080006ff */
[----:B------:R-:W-:-:S10]  /*1040*/  USHF.L.U32 UR10, UR10, 0x2, URZ ;  /* 0x000000020a0a7899 */ /* 0x000fd400080006ff */
[----:B------:R-:W0:Y:S01]  /*1050*/  LDCU UR16, c[0x3][UR9] ;  /* 0x00c00000091077ac */ /* 0x000e220008000800 */
[----:B------:R-:W1:Y:S01]  /*1060*/  LDCU UR9, c[0x3][UR9+0x24] ;  /* 0x00c00480090977ac */ /* 0x000e620008000800 */
[----:B------:R-:W4:Y:S01]  /*1070*/  LDCU UR17, c[0x3][UR10+0x4] ;  /* 0x00c000800a1177ac */ /* 0x000f220008000800 */
[----:B------:R-:W5:Y:S01]  /*1080*/  LDCU UR10, c[0x3][UR10+0x28] ;  /* 0x00c005000a0a77ac */ /* 0x000f620008000800 */
[----:B------:R-:W-:Y:S01]  /*1090*/  UIADD3 UR5, UPT, UPT, UR5, 0x2, URZ ;  /* 0x0000000205057890 */ /* 0x000fe2000fffe0ff */
[----:B--2---:R-:W-:-:S05]  /*10a0*/  I2FP.F32.U32 R9, R4 ;  /* 0x0000000400097245 */ /* 0x004fca0000201000 */
[C---:B0-----:R-:W-:Y:S01]  /*10b0*/  FFMA R28, R9.reuse, UR16, R28 ;  /* 0x00000010091c7c23 */ /* 0x041fe2000800001c */
[----:B---3--:R-:W-:Y:S01]  /*10c0*/  I2FP.F32.U32 R5, R6 ;  /* 0x0000000600057245 */ /* 0x008fe20000201000 */
[----:B-1----:R-:W-:-:S04]  /*10d0*/  FFMA R26, R9, UR9, R26 ;  /* 0x00000009091a7c23 */ /* 0x002fc8000800001a */
[C---:B----4-:R-:W-:Y:S01]  /*10e0*/  FFMA R28, R5.reuse, UR17, R28 ;  /* 0x00000011051c7c23 */ /* 0x050fe2000800001c */
[----:B-----5:R-:W-:-:S07]  /*10f0*/  FFMA R26, R5, UR10, R26 ;  /* 0x0000000a051a7c23 */ /* 0x020fce000800001a */
.L_x_45:
[----:B------:R-:W-:Y:S05]  /*1100*/  BRA.U !UP2, `(.L_x_43) ;  /* 0x000000010a487547 */ /* 0x000fea000b800000 */
[----:B------:R-:W0:Y:S01]  /*1110*/  LDCU UR9, c[0x0][0x380] ;  /* 0x00007000ff0977ac */ /* 0x000e220008000800 */
[----:B------:R-:W-:Y:S01]  /*1120*/  VIADD R4, R19, UR5 ;  /* 0x0000000513047c36 */ /* 0x000fe20008000000 */
[----:B------:R-:W1:Y:S04]  /*1130*/  LDCU.64 UR16, c[0x0][0x390] ;  /* 0x00007200ff1077ac */ /* 0x000e680008000a00 */
[C---:B------:R-:W-:Y:S02]  /*1140*/  ISETP.GE.AND P0, PT, R4.reuse, RZ, PT ;  /* 0x000000ff0400720c */ /* 0x040fe40003f06270 */
[----:B0-----:R-:W-:-:S04]  /*1150*/  ISETP.GE.AND P1, PT, R4, UR9, PT ;  /* 0x0000000904007c0c */ /* 0x001fc8000bf26270 */
[----:B------:R-:W-:-:S04]  /*1160*/  SEL R4, R4, UR7, !P1 ;  /* 0x0000000704047c07 */ /* 0x000fc8000c800000 */
[----:B------:R-:W-:-:S05]  /*1170*/  SEL R5, R4, RZ, P0 ;  /* 0x000000ff04057207 */ /* 0x000fca0000000000 */
[----:B------:R-:W-:-:S05]  /*1180*/  IMAD R5, R2, UR9, R5 ;  /* 0x0000000902057c24 */ /* 0x000fca000f8e0205 */
[----:B-1----:R-:W-:-:S04]  /*1190*/  IADD3 R4, P0, PT, R5, UR16, RZ ;  /* 0x0000001005047c10 */ /* 0x002fc8000ff1e0ff */
[----:B------:R-:W-:-:S05]  /*11a0*/  LEA.HI.X.SX32 R5, R5, UR17, 0x1, P0 ;  /* 0x0000001105057c11 */ /* 0x000fca00080f0eff */
[----:B------:R-:W2:Y:S01]  /*11b0*/  LDG.E.U8 R4, desc[UR12][R4.64] ;  /* 0x0000000c04047981 */ /* 0x000ea2000c1e1100 */
[----:B------:R-:W-:-:S04]  /*11c0*/  UIADD3 UR5, UPT, UPT, UR11, UR5, URZ ;  /* 0x000000050b057290 */ /* 0x000fc8000fffe0ff */
[----:B------:R-:W-:-:S12]  /*11d0*/  USHF.L.U32 UR5, UR5, 0x2, URZ ;  /* 0x0000000205057899 */ /* 0x000fd800080006ff */
[----:B------:R-:W0:Y:S01]  /*11e0*/  LDCU UR9, c[0x3][UR5] ;  /* 0x00c00000050977ac */ /* 0x000e220008000800 */
[----:B------:R-:W1:Y:S01]  /*11f0*/  LDCU UR5, c[0x3][UR5+0x24] ;  /* 0x00c00480050577ac */ /* 0x000e620008000800 */
[----:B--2---:R-:W-:-:S05]  /*1200*/  I2FP.F32.U32 R7, R4 ;  /* 0x0000000400077245 */ /* 0x004fca0000201000 */
[C---:B0-----:R-:W-:Y:S01]  /*1210*/  FFMA R28, R7.reuse, UR9, R28 ;  /* 0x00000009071c7c23 */ /* 0x041fe2000800001c */
[----:B-1----:R-:W-:-:S07]  /*1220*/  FFMA R26, R7, UR5, R26 ;  /* 0x00000005071a7c23 */ /* 0x002fce000800001a */
.L_x_43:
[----:B------:R-:W-:Y:S05]  /*1230*/  BRA.U UP0, `(.L_x_46) ;  /* 0xffffffed00e87547 */ /* 0x000fea000b83ffff */
.L_x_40:
[----:B------:R-:W0:Y:S01]  /*1240*/  F2F.F64.F32 R24, R28 ;  /* 0x0000001c00187310 */ /* 0x000e220000201800 */
[----:B------:R-:W-:Y:S01]  /*1250*/  BSSY.RECONVERGENT B0, `(.L_x_47) ;  /* 0x0000006000007945 */ /* 0x000fe20003800200 */
[----:B------:R-:W-:Y:S01]  /*1260*/  MOV R2, 0x12b0 ;  /* 0x000012b000027802 */ /* 0x000fe20000000f00 */
[----:B0-----:R-:W-:-:S10]  /*1270*/  DADD R4, -RZ, |R24| ;  /* 0x00000000ff047229 */ /* 0x001fd40000000518 */
[----:B------:R-:W-:Y:S02]  /*1280*/  IMAD.MOV.U32 R10, RZ, RZ, R4 ;  /* 0x000000ffff0a7224 */ /* 0x000fe400078e0004 */
[----:B------:R-:W-:-:S07]  /*1290*/  IMAD.MOV.U32 R27, RZ, RZ, R5 ;  /* 0x000000ffff1b7224 */ /* 0x000fce00078e0005 */
[----:B------:R-:W-:Y:S05]  /*12a0*/  CALL.REL.NOINC `($_Z23convolutionOnDeviceOpt1iiiPhS_$__internal_accurate_pow) ;  /* 0x0000000400f47944 */ /* 0x000fea0003c00000 */
[----:B------:R-:W-:Y:S05]  /*12b0*/  BSYNC.RECONVERGENT B0 ;  /* 0x0000000000007941 */ /* 0x000fea0003800200 */
.L_x_47:
        /* <DEDUP_REMOVED lines=20> */
.L_x_49:
[----:B------:R-:W-:Y:S05]  /*1400*/  BSYNC.RECONVERGENT B0 ;  /* 0x0000000000007941 */ /* 0x000fea0003800200 */
.L_x_48:
[----:B------:R-:W-:Y:S01]  /*1410*/  BSSY.RECONVERGENT B0, `(.L_x_50) ;  /* 0x0000005000007945 */ /* 0x000fe20003800200 */
[----:B------:R-:W-:Y:S02]  /*1420*/  FSEL R24, R6, RZ, P2 ;  /* 0x000000ff06187208 */ /* 0x000fe40001000000 */
[----:B------:R-:W-:Y:S02]  /*1430*/  FSEL R25, R7, 1.875, P2 ;  /* 0x3ff0000007197808 */ /* 0x000fe40001000000 */
[----:B------:R-:W-:-:S07]  /*1440*/  MOV R2, 0x1460 ;  /* 0x0000146000027802 */ /* 0x000fce0000000f00 */
[----:B------:R-:W-:Y:S05]  /*1450*/  CALL.REL.NOINC `($_Z23convolutionOnDeviceOpt1iiiPhS_$__internal_accurate_pow) ;  /* 0x0000000400887944 */ /* 0x000fea0003c00000 */
[----:B------:R-:W-:Y:S05]  /*1460*/  BSYNC.RECONVERGENT B0 ;  /* 0x0000000000007941 */ /* 0x000fea0003800200 */
.L_x_50:
        /* <DEDUP_REMOVED lines=16> */
.L_x_52:
[----:B------:R-:W-:Y:S05]  /*1570*/  BSYNC.RECONVERGENT B0 ;  /* 0x0000000000007941 */ /* 0x000fea0003800200 */
.L_x_51:
        /* <DEDUP_REMOVED lines=21> */
[----:B------:R-:W-:Y:S05]  /*16d0*/  CALL.REL.NOINC `($__internal_1_$__cuda_sm20_dsqrt_rn_f64_mediumpath_v1) ;  /* 0x00000000002c7944 */ /* 0x000fea0003c00000 */
.L_x_54:
[----:B------:R-:W-:Y:S05]  /*16e0*/  BSYNC.RECONVERGENT B0 ;  /* 0x0000000000007941 */ /* 0x000fea0003800200 */
.L_x_53:
        /* <DEDUP_REMOVED lines=10> */
        .weak           $__internal_1_$__cuda_sm20_dsqrt_rn_f64_mediumpath_v1
        .type           $__internal_1_$__cuda_sm20_dsqrt_rn_f64_mediumpath_v1,@function
        .size           $__internal_1_$__cuda_sm20_dsqrt_rn_f64_mediumpath_v1,($_Z23convolutionOnDeviceOpt1iiiPhS_$__internal_accurate_pow - $__internal_1_$__cuda_sm20_dsqrt_rn_f64_mediumpath_v1)
$__internal_1_$__cuda_sm20_dsqrt_rn_f64_mediumpath_v1:
        /* <DEDUP_REMOVED lines=16> */
.L_x_56:
        /* <DEDUP_REMOVED lines=24> */
.L_x_58:
[----:B------:R-:W-:-:S11]  /*1a10*/  DADD R4, R6, R6 ;  /* 0x0000000006047229 */ /* 0x000fd60000000006 */
.L_x_57:
[----:B------:R-:W-:Y:S05]  /*1a20*/  BSYNC.RECONVERGENT B1 ;  /* 0x0000000000017941 */ /* 0x000fea0003800200 */
.L_x_55:
[----:B------:R-:W-:Y:S02]  /*1a30*/  IMAD.MOV.U32 R6, RZ, RZ, R4 ;  /* 0x000000ffff067224 */ /* 0x000fe400078e0004 */
[----:B------:R-:W-:Y:S02]  /*1a40*/  IMAD.MOV.U32 R7, RZ, RZ, R5 ;  /* 0x000000ffff077224 */ /* 0x000fe400078e0005 */
[----:B------:R-:W-:Y:S02]  /*1a50*/  IMAD.MOV.U32 R4, RZ, RZ, R2 ;  /* 0x000000ffff047224 */ /* 0x000fe400078e0002 */
[----:B------:R-:W-:-:S04]  /*1a60*/  IMAD.MOV.U32 R5, RZ, RZ, 0x0 ;  /* 0x00000000ff057424 */ /* 0x000fc800078e00ff */
[----:B------:R-:W-:Y:S05]  /*1a70*/  RET.REL.NODEC R4 `(_Z23convolutionOnDeviceOpt1iiiPhS_) ;  /* 0xffffffe404607950 */ /* 0x000fea0003c3ffff */
        .type           $_Z23convolutionOnDeviceOpt1iiiPhS_$__internal_accurate_pow,@function
        .size           $_Z23convolutionOnDeviceOpt1iiiPhS_$__internal_accurate_pow,(.L_x_86 - $_Z23convolutionOnDeviceOpt1iiiPhS_$__internal_accurate_pow)
$_Z23convolutionOnDeviceOpt1iiiPhS_$__internal_accurate_pow:
        /* <DEDUP_REMOVED lines=163> */
.L_x_59:
[----:B------:R-:W-:Y:S01]  /*24b0*/  DFMA R14, R14, R12, R12 ;  /* 0x0000000c0e0e722b */ /* 0x000fe2000000000c */
[----:B------:R-:W-:Y:S01]  /*24c0*/  IMAD.MOV.U32 R6, RZ, RZ, R2 ;  /* 0x000000ffff067224 */ /* 0x000fe200078e0002 */
[----:B------:R-:W-:Y:S01]  /*24d0*/  DSETP.NEU.AND P0, PT, |R12|, +INF , PT ;  /* 0x7ff000000c00742a */ /* 0x000fe20003f0d200 */
[----:B------:R-:W-:-:S07]  /*24e0*/  IMAD.MOV.U32 R7, RZ, RZ, 0x0 ;  /* 0x00000000ff077424 */ /* 0x000fce00078e00ff */
[----:B------:R-:W-:Y:S02]  /*24f0*/  FSEL R11, R12, R14, !P0 ;  /* 0x0000000e0c0b7208 */ /* 0x000fe40004000000 */
[----:B------:R-:W-:Y:S01]  /*2500*/  FSEL R12, R13, R15, !P0 ;  /* 0x0000000f0d0c7208 */ /* 0x000fe20004000000 */
[----:B------:R-:W-:Y:S06]  /*2510*/  RET.REL.NODEC R6 `(_Z23convolutionOnDeviceOpt1iiiPhS_) ;  /* 0xffffffd806b87950 */ /* 0x000fec0003c3ffff */
.L_x_60:
        /* <DEDUP_REMOVED lines=14> */
.L_x_86:


//--------------------- .text._Z19convolutionOnDeviceiiiPhPfS0_S_ --------------------------
	.section	.text._Z19convolutionOnDeviceiiiPhPfS0_S_,"ax",@progbits
	.align	128
        .global         _Z19convolutionOnDeviceiiiPhPfS0_S_
        .type           _Z19convolutionOnDeviceiiiPhPfS0_S_,@function
        .size           _Z19convolutionOnDeviceiiiPhPfS0_S_,(.L_x_88 - _Z19convolutionOnDeviceiiiPhPfS0_S_)
        .other          _Z19convolutionOnDeviceiiiPhPfS0_S_,@"STO_CUDA_ENTRY STV_DEFAULT"
_Z19convolutionOnDeviceiiiPhPfS0_S_:
.text._Z19convolutionOnDeviceiiiPhPfS0_S_:
        /* <DEDUP_REMOVED lines=26> */
[----:B------:R-:W-:Y:S01]  /*01a0*/  ULOP3.LUT UR6, UR6, 0x7ffffff8, URZ, 0xc0, !UPT ;  /* 0x7ffffff806067892 */ /* 0x000fe2000f8ec0ff */
[----:B------:R-:W-:Y:S01]  /*01b0*/  VIADD R2, R0, -UR4 ;  /* 0x8000000400027c36 */ /* 0x000fe20008000000 */
[----:B------:R-:W-:-:S10]  /*01c0*/  UMOV UR4, URZ ;  /* 0x000000ff00047c82 */ /* 0x000fd40008000000 */
.L_x_67:
        /* <DEDUP_REMOVED lines=18> */
.L_x_63:
[----:B------:R-:W-:-:S05]  /*02f0*/  IMAD.IADD R16, R2, 0x1, R15 ;  /* 0x0000000102107824 */ /* 0x000fca00078e020f */
[C---:B-1----:R-:W-:Y:S02]  /*0300*/  ISETP.GE.AND P1, PT, R16.reuse, UR15, PT ;  /* 0x0000000f10007c0c */ /* 0x042fe4000bf26270 */
[C---:B------:R-:W-:Y:S02]  /*0310*/  ISETP.GE.AND P0, PT, R16.reuse, RZ, PT ;  /* 0x000000ff1000720c */ /* 0x040fe40003f06270 */
[----:B------:R-:W-:-:S04]  /*0320*/  SEL R8, R16, UR5, !P1 ;  /* 0x0000000510087c07 */ /* 0x000fc8000c800000 */
[----:B------:R-:W-:-:S05]  /*0330*/  SEL R9, R8, RZ, P0 ;  /* 0x000000ff08097207 */ /* 0x000fca0000000000 */
[----:B------:R-:W-:-:S05]  /*0340*/  IMAD R9, R14, UR15, R9 ;  /* 0x0000000f0e097c24 */ /* 0x000fca000f8e0209 */
[----:B--2---:R-:W-:-:S04]  /*0350*/  IADD3 R24, P0, PT, R9, UR12, RZ ;  /* 0x0000000c09187c10 */ /* 0x004fc8000ff1e0ff */
[----:B------:R-:W-:Y:S01]  /*0360*/  LEA.HI.X.SX32 R25, R9, UR13, 0x1, P0 ;  /* 0x0000000d09197c11 */ /* 0x000fe200080f0eff */
[----:B------:R-:W-:-:S04]  /*0370*/  VIADD R9, R15, UR14 ;  /* 0x0000000e0f097c36 */ /* 0x000fc80008000000 */
[----:B------:R-:W2:Y:S01]  /*0380*/  LDG.E.U8 R24, desc[UR8][R24.64] ;  /* 0x0000000818187981 */ /* 0x000ea2000c1e1100 */
[----:B0-----:R-:W-:-:S04]  /*0390*/  IMAD.WIDE.U32 R10, R9, 0x4, R4 ;  /* 0x00000004090a7825 */ /* 0x001fc800078e0004 */
[----:B---3--:R-:W-:Y:S01]  /*03a0*/  IMAD.WIDE.U32 R8, R9, 0x4, R6 ;  /* 0x0000000409087825 */ /* 0x008fe200078e0006 */
        /* <DEDUP_REMOVED lines=19> */
[----:B------:R0:W5:Y:S01]  /*04e0*/  LDG.E.U8 R17, desc[UR8][R20.64] ;  /* 0x0000000814117981 */ /* 0x000162000c1e1100 */
[----:B------:R-:W-:-:S04]  /*04f0*/  IADD3 R12, P0, PT, R13, UR12, RZ ;  /* 0x0000000c0d0c7c10 */ /* 0x000fc8000ff1e0ff */
[----:B------:R-:W-:Y:S01]  /*0500*/  LEA.HI.X.SX32 R13, R13, UR13, 0x1, P0 ;  /* 0x0000000d0d0d7c11 */ /* 0x000fe200080f0eff */
[----:B0-----:R-:W-:-:S04]  /*0510*/  VIADD R20, R16, 0x3 ;  /* 0x0000000310147836 */ /* 0x001fc80000000000 */
[----:B------:R0:W5:Y:S01]  /*0520*/  LDG.E.U8 R25, desc[UR8][R12.64] ;  /* 0x000000080c197981 */ /* 0x000162000c1e1100 */
[C---:B------:R-:W-:Y:S02]  /*0530*/  ISETP.GE.AND P1, PT, R20.reuse, UR15, PT ;  /* 0x0000000f14007c0c */ /* 0x040fe4000bf26270 */
[C---:B------:R-:W-:Y:S02]  /*0540*/  ISETP.GE.AND P0, PT, R20.reuse, RZ, PT ;  /* 0x000000ff1400720c */ /* 0x040fe40003f06270 */
[----:B------:R-:W-:-:S04]  /*0550*/  SEL R20, R20, UR5, !P1 ;  /* 0x0000000514147c07 */ /* 0x000fc8000c800000 */
[----:B------:R-:W-:-:S05]  /*0560*/  SEL R21, R20, RZ, P0 ;  /* 0x000000ff14157207 */ /* 0x000fca0000000000 */
[----:B------:R-:W-:-:S05]  /*0570*/  IMAD R21, R14, UR15, R21 ;  /* 0x0000000f0e157c24 */ /* 0x000fca000f8e0215 */
[----:B0-----:R-:W-:Y:S02]  /*0580*/  IADD3 R12, P0, PT, R21, UR12, RZ ;  /* 0x0000000c150c7c10 */ /* 0x001fe4000ff1e0ff */
[----:B--2---:R-:W-:Y:S02]  /*0590*/  I2FP.F32.U32 R13, R24 ;  /* 0x00000018000d7245 */ /* 0x004fe40000201000 */
[----:B------:R-:W2:Y:S03]  /*05a0*/  LDG.E R24, desc[UR8][R8.64+0x8] ;  /* 0x0000080808187981 */ /* 0x000ea6000c1e1900 */
[C---:B---3--:R-:W-:Y:S01]  /*05b0*/  FFMA R28, R13.reuse, R29, R28 ;  /* 0x0000001d0d1c7223 */ /* 0x048fe2000000001c */
[----:B----4-:R-:W-:Y:S01]  /*05c0*/  FFMA R29, R13, R23, R26 ;  /* 0x000000170d1d7223 */ /* 0x010fe2000000001a */
[----:B------:R-:W-:Y:S01]  /*05d0*/  LEA.HI.X.SX32 R13, R21, UR13, 0x1, P0 ;  /* 0x0000000d150d7c11 */ /* 0x000fe200080f0eff */
[----:B------:R-:W3:Y:S04]  /*05e0*/  LDG.E R23, desc[UR8][R8.64+0xc] ;  /* 0x00000c0808177981 */ /* 0x000ee8000c1e1900 */
[----:B------:R0:W4:Y:S04]  /*05f0*/  LDG.E.U8 R20, desc[UR8][R12.64] ;  /* 0x000000080c147981 */ /* 0x000128000c1e1100 */
[----:B------:R-:W3:Y:S01]  /*0600*/  LDG.E R21, desc[UR8][R10.64+0xc] ;  /* 0x00000c080a157981 */ /* 0x000ee2000c1e1900 */
[----:B0-----:R-:W-:Y:S01]  /*0610*/  VIADD R12, R16, 0x5 ;  /* 0x00000005100c7836 */ /* 0x001fe20000000000 */
[----:B-----5:R-:W-:-:S05]  /*0620*/  I2FP.F32.U32 R17, R17 ;  /* 0x0000001100117245 */ /* 0x020fca0000201000 */
[C---:B------:R-:W-:Y:S01]  /*0630*/  FFMA R26, R17.reuse, R19, R28 ;  /* 0x00000013111a7223 */ /* 0x040fe2000000001c */
[----:B------:R-:W-:Y:S01]  /*0640*/  FFMA R29, R17, R18, R29 ;  /* 0x00000012111d7223 */ /* 0x000fe2000000001d */
[----:B------:R-:W-:-:S05]  /*0650*/  VIADD R17, R16, 0x4 ;  /* 0x0000000410117836 */ /* 0x000fca0000000000 */
[C---:B------:R-:W-:Y:S02]  /*0660*/  ISETP.GE.AND P1, PT, R17.reuse, UR15, PT ;  /* 0x0000000f11007c0c */ /* 0x040fe4000bf26270 */
        /* <DEDUP_REMOVED lines=26> */
[----:B------:R-:W5:Y:S01]  /*0810*/  LDG.E.U8 R24, desc[UR8][R24.64] ;  /* 0x0000000818187981 */ /* 0x000f62000c1e1100 */
[----:B------:R-:W-:-:S02]  /*0820*/  SEL R19, R17, RZ, P0 ;  /* 0x000000ff11137207 */ /* 0x000fc40000000000 */
[----:B------:R-:W-:Y:S02]  /*0830*/  LEA.HI.X.SX32 R17, R12, UR13, 0x1, P1 ;  /* 0x0000000d0c117c11 */ /* 0x000fe400088f0eff */
[C---:B------:R-:W-:Y:S01]  /*0840*/  IADD3 R12, P0, PT, R13.reuse, UR12, RZ ;  /* 0x0000000c0d0c7c10 */ /* 0x040fe2000ff1e0ff */
[----:B------:R-:W-:Y:S01]  /*0850*/  IMAD R19, R14, UR15, R19 ;  /* 0x0000000f0e137c24 */ /* 0x000fe2000f8e0213 */
[----:B----4-:R-:W-:Y:S01]  /*0860*/  I2FP.F32.U32 R27, R20 ;  /* 0x00000014001b7245 */ /* 0x010fe20000201000 */
[----:B------:R-:W4:Y:S01]  /*0870*/  LDG.E.U8 R16, desc[UR8][R16.64] ;  /* 0x0000000810107981 */ /* 0x000f22000c1e1100 */
[----:B------:R-:W-:Y:S02]  /*0880*/  LEA.HI.X.SX32 R13, R13, UR13, 0x1, P0 ;  /* 0x0000000d0d0d7c11 */ /* 0x000fe400080f0eff */
[----:B------:R-:W-:Y:S01]  /*0890*/  IADD3 R18, P1, PT, R19, UR12, RZ ;  /* 0x0000000c13127c10 */ /* 0x000fe2000ff3e0ff */
[----:B------:R-:W2:Y:S01]  /*08a0*/  LDG.E R25, desc[UR8][R10.64+0x10] ;  /* 0x000010080a197981 */ /* 0x000ea2000c1e1900 */
[----:B---3--:R-:W-:-:S03]  /*08b0*/  FFMA R26, R27, R21, R26 ;  /* 0x000000151b1a7223 */ /* 0x008fc6000000001a */
[----:B------:R-:W3:Y:S01]  /*08c0*/  LDG.E R20, desc[UR8][R8.64+0x10] ;  /* 0x0000100808147981 */ /* 0x000ee2000c1e1900 */
[----:B------:R-:W-:Y:S01]  /*08d0*/  LEA.HI.X.SX32 R19, R19, UR13, 0x1, P1 ;  /* 0x0000000d13137c11 */ /* 0x000fe200088f0eff */
[----:B------:R-:W-:Y:S02]  /*08e0*/  FFMA R27, R27, R23, R28 ;  /* 0x000000171b1b7223 */ /* 0x000fe4000000001c */
[----:B------:R-:W3:Y:S04]  /*08f0*/  LDG.E.U8 R12, desc[UR8][R12.64] ;  /* 0x000000080c0c7981 */ /* 0x000ee8000c1e1100 */
[----:B------:R-:W3:Y:S04]  /*0900*/  LDG.E R23, desc[UR8][R10.64+0x14] ;  /* 0x000014080a177981 */ /* 0x000ee8000c1e1900 */
[----:B------:R-:W3:Y:S04]  /*0910*/  LDG.E R21, desc[UR8][R8.64+0x14] ;  /* 0x0000140808157981 */ /* 0x000ee8000c1e1900 */
[----:B------:R5:W3:Y:S04]  /*0920*/  LDG.E.U8 R18, desc[UR8][R18.64] ;  /* 0x0000000812127981 */ /* 0x000ae8000c1e1100 */
[----:B------:R-:W3:Y:S04]  /*0930*/  LDG.E R17, desc[UR8][R10.64+0x18] ;  /* 0x000018080a117981 */ /* 0x000ee8000c1e1900 */
[----:B------:R-:W3:Y:S04]  /*0940*/  LDG.E R13, desc[UR8][R8.64+0x18] ;  /* 0x00001808080d7981 */ /* 0x000ee8000c1e1900 */
[----:B------:R-:W3:Y:S01]  /*0950*/  LDG.E R28, desc[UR8][R10.64+0x1c] ;  /* 0x00001c080a1c7981 */ /* 0x000ee2000c1e1900 */
[----:B------:R-:W-:-:S05]  /*0960*/  VIADD R15, R15, 0x8 ;  /* 0x000000080f0f7836 */ /* 0x000fca0000000000 */
[----:B------:R-:W-:Y:S02]  /*0970*/  ISETP.NE.AND P0, PT, R15, UR6, PT ;  /* 0x000000060f007c0c */ /* 0x000fe4000bf05270 */
[----:B-----5:R-:W-:Y:S02]  /*0980*/  I2FP.F32.U32 R19, R24 ;  /* 0x0000001800137245 */ /* 0x020fe40000201000 */
[----:B----4-:R-:W-:-:S03]  /*0990*/  I2FP.F32.U32 R16, R16 ;  /* 0x0000001000107245 */ /* 0x010fc60000201000 */
[C---:B--2---:R-:W-:Y:S01]  /*09a0*/  FFMA R26, R19.reuse, R25, R26 ;  /* 0x00000019131a7223 */ /* 0x044fe2000000001a */
[----:B---3--:R-:W-:Y:S01]  /*09b0*/  FFMA R20, R19, R20, R27 ;  /* 0x0000001413147223 */ /* 0x008fe2000000001b */
[----:B------:R-:W-:Y:S02]  /*09c0*/  I2FP.F32.U32 R19, R12 ;  /* 0x0000000c00137245 */ /* 0x000fe40000201000 */
[C---:B------:R-:W-:Y:S01]  /*09d0*/  FFMA R26, R16.reuse, R23, R26 ;  /* 0x00000017101a7223 */ /* 0x040fe2000000001a */
[----:B------:R-:W-:Y:S01]  /*09e0*/  FFMA R20, R16, R21, R20 ;  /* 0x0000001510147223 */ /* 0x000fe20000000014 */
[----:B------:R-:W-:Y:S02]  /*09f0*/  I2FP.F32.U32 R18, R18 ;  /* 0x0000001200127245 */ /* 0x000fe40000201000 */
[C---:B------:R-:W-:Y:S01]  /*0a00*/  FFMA R17, R19.reuse, R17, R26 ;  /* 0x0000001113117223 */ /* 0x040fe2000000001a */
[----:B------:R-:W-:-:S03]  /*0a10*/  FFMA R20, R19, R13, R20 ;  /* 0x0000000d13147223 */ /* 0x000fc60000000014 */
[C---:B------:R-:W-:Y:S01]  /*0a20*/  FFMA R28, R18.reuse, R28, R17 ;  /* 0x0000001c121c7223 */ /* 0x040fe20000000011 */
[----:B------:R-:W-:Y:S01]  /*0a30*/  FFMA R26, R18, R29, R20 ;  /* 0x0000001d121a7223 */ /* 0x000fe20000000014 */
[----:B------:R-:W-:Y:S06]  /*0a40*/  @P0 BRA `(.L_x_63) ;  /* 0xfffffff800280947 */ /* 0x000fec000383ffff */
[----:B------:R-:W-:-:S07]  /*0a50*/  IMAD.U32 R15, RZ, RZ, UR6 ;  /* 0x00000006ff0f7e24 */ /* 0x000fce000f8e00ff */
.L_x_62:
        /* <DEDUP_REMOVED lines=8> */
[----:B------:R-:W1:Y:S01]  /*0ae0*/  LDC.64 R16, c[0x0][0x398] ;  /* 0x0000e600ff107b82 */ /* 0x000e620000000a00 */
[----:B------:R-:W2:Y:S02]  /*0af0*/  LDCU.128 UR16, c[0x0][0x390] ;  /* 0x00007200ff1077ac */ /* 0x000ea40008000c00 */
[C---:B------:R-:W-:Y:S01]  /*0b00*/  VIADD R8, R5.reuse, 0x2 ;  /* 0x0000000205087836 */ /* 0x040fe20000000000 */
[----:B------:R-:W-:Y:S01]  /*0b10*/  ISETP.GE.AND P0, PT, R5, RZ, PT ;  /* 0x000000ff0500720c */ /* 0x000fe20003f06270 */
[----:B------:R-:W3:Y:S03]  /*0b20*/  LDCU.64 UR12, c[0x0][0x3a0] ;  /* 0x00007400ff0c77ac */ /* 0x000ee60008000a00 */
[----:B------:R-:W4:Y:S01]  /*0b30*/  LDC.64 R12, c[0x0][0x3a0] ;  /* 0x0000e800ff0c7b82 */ /* 0x000f220000000a00 */
[----:B------:R-:W-:-:S02]  /*0b40*/  ISETP.GE.AND P2, PT, R8, RZ, PT ;  /* 0x000000ff0800720c */ /* 0x000fc40003f46270 */
[----:B0-----:R-:W-:-:S04]  /*0b50*/  ISETP.GE.AND P1, PT, R5, UR15, PT ;  /* 0x0000000f05007c0c */ /* 0x001fc8000bf26270 */
[----:B------:R-:W-:Y:S02]  /*0b60*/  SEL R6, R5, UR5, !P1 ;  /* 0x0000000505067c07 */ /* 0x000fe4000c800000 */
[----:B------:R-:W-:Y:S02]  /*0b70*/  IADD3 R4, P1, PT, R15, UR14, RZ ;  /* 0x0000000e0f047c10 */ /* 0x000fe4000ff3e0ff */
[----:B------:R-:W-:Y:S01]  /*0b80*/  SEL R7, R6, RZ, P0 ;  /* 0x000000ff06077207 */ /* 0x000fe20000000000 */
[C---:B------:R-:W-:Y:S01]  /*0b90*/  VIADD R6, R5.reuse, 0x1 ;  /* 0x0000000105067836 */ /* 0x040fe20000000000 */
[----:B------:R-:W-:Y:S01]  /*0ba0*/  ISETP.GE.AND P0, PT, R8, UR15, PT ;  /* 0x0000000f08007c0c */ /* 0x000fe2000bf06270 */
[----:B------:R-:W-:Y:S02]  /*0bb0*/  VIADD R5, R5, 0x3 ;  /* 0x0000000305057836 */ /* 0x000fe40000000000 */
[----:B------:R-:W-:Y:S01]  /*0bc0*/  IMAD R7, R14, UR15, R7 ;  /* 0x0000000f0e077c24 */ /* 0x000fe2000f8e0207 */
[----:B------:R-:W-:Y:S01]  /*0bd0*/  ISETP.GE.AND P4, PT, R6, UR15, PT ;  /* 0x0000000f06007c0c */ /* 0x000fe2000bf86270 */
[----:B------:R-:W-:Y:S01]  /*0be0*/  IMAD.X R19, RZ, RZ, RZ, P1 ;  /* 0x000000ffff137224 */ /* 0x000fe200008e06ff */
[----:B------:R-:W-:-:S02]  /*0bf0*/  ISETP.GE.AND P3, PT, R5, UR15, PT ;  /* 0x0000000f05007c0c */ /* 0x000fc4000bf66270 */
[C---:B------:R-:W-:Y:S02]  /*0c00*/  ISETP.GE.AND P1, PT, R6.reuse, RZ, PT ;  /* 0x000000ff0600720c */ /* 0x040fe40003f26270 */
[----:B------:R-:W-:Y:S02]  /*0c10*/  SEL R6, R6, UR5, !P4 ;  /* 0x0000000506067c07 */ /* 0x000fe4000e000000 */
[----:B--2---:R-:W-:Y:S02]  /*0c20*/  IADD3 R20, P5, PT, R7, UR16, RZ ;  /* 0x0000001007147c10 */ /* 0x004fe4000ffbe0ff */
[C---:B------:R-:W-:Y:S02]  /*0c30*/  ISETP.GE.AND P4, PT, R5.reuse, RZ, PT ;  /* 0x000000ff0500720c */ /* 0x040fe40003f86270 */
[----:B------:R-:W-:Y:S02]  /*0c40*/  SEL R8, R8, UR5, !P0 ;  /* 0x0000000508087c07 */ /* 0x000fe4000c000000 */
[----:B------:R-:W-:-:S02]  /*0c50*/  SEL R5, R5, UR5, !P3 ;  /* 0x0000000505057c07 */ /* 0x000fc4000d800000 */
[----:B------:R-:W-:Y:S02]  /*0c60*/  LEA.HI.X.SX32 R21, R7, UR17, 0x1, P5 ;  /* 0x0000001107157c11 */ /* 0x000fe4000a8f0eff */
[----:B------:R-:W-:Y:S02]  /*0c70*/  SEL R9, R8, RZ, P2 ;  /* 0x000000ff08097207 */ /* 0x000fe40001000000 */
[----:B------:R-:W-:Y:S01]  /*0c80*/  SEL R7, R6, RZ, P1 ;  /* 0x000000ff06077207 */ /* 0x000fe20000800000 */
[----:B------:R-:W-:Y:S01]  /*0c90*/  IMAD.SHL.U32 R24, R4, 0x4, RZ ;  /* 0x0000000404187824 */ /* 0x000fe200078e00ff */
[----:B------:R-:W-:Y:S01]  /*0ca0*/  SEL R11, R5, RZ, P4 ;  /* 0x000000ff050b7207 */ /* 0x000fe20002000000 */
[----:B------:R-:W-:Y:S01]  /*0cb0*/  IMAD R9, R14, UR15, R9 ;  /* 0x0000000f0e097c24 */ /* 0x000fe2000f8e0209 */
[----:B------:R-:W-:Y:S01]  /*0cc0*/  SHF.L.U64.HI R5, R4, 0x2, R19 ;  /* 0x0000000204057819 */ /* 0x000fe20000010213 */
[C---:B------:R-:W-:Y:S01]  /*0cd0*/  IMAD R7, R14.reuse, UR15, R7 ;  /* 0x0000000f0e077c24 */ /* 0x040fe2000f8e0207 */
[----:B------:R-:W2:Y:S01]  /*0ce0*/  LDG.E.U8 R20, desc[UR8][R20.64] ;  /* 0x0000000814147981 */ /* 0x000ea2000c1e1100 */
[----:B------:R-:W-:Y:S01]  /*0cf0*/  IMAD R4, R14, UR15, R11 ;  /* 0x0000000f0e047c24 */ /* 0x000fe2000f8e020b */
[----:B------:R-:W-:Y:S01]  /*0d00*/  IADD3 R10, P2, PT, R9, UR16, RZ ;  /* 0x00000010090a7c10 */ /* 0x000fe2000ff5e0ff */
[----:B------:R-:W-:Y:S01]  /*0d10*/  VIADD R23, R15, UR14 ;  /* 0x0000000e0f177c36 */ /* 0x000fe20008000000 */
[----:B------:R-:W-:-:S02]  /*0d20*/  IADD3 R18, P0, PT, R7, UR16, RZ ;  /* 0x0000001007127c10 */ /* 0x000fc4000ff1e0ff */
[----:B------:R-:W-:Y:S01]  /*0d30*/  IADD3 R8, P3, PT, R4, UR16, RZ ;  /* 0x0000001004087c10 */ /* 0x000fe2000ff7e0ff */
[----:B-1----:R-:W-:Y:S01]  /*0d40*/  IMAD.WIDE.U32 R16, R23, 0x4, R16 ;  /* 0x0000000417107825 */ /* 0x002fe200078e0010 */
[----:B------:R-:W-:Y:S02]  /*0d50*/  LEA.HI.X.SX32 R11, R9, UR17, 0x1, P2 ;  /* 0x00000011090b7c11 */ /* 0x000fe400090f0eff */
[----:B------:R-:W-:Y:S01]  /*0d60*/  IADD3 R6, P1, PT, R24, UR18, RZ ;  /* 0x0000001218067c10 */ /* 0x000fe2000ff3e0ff */
[----:B----4-:R-:W-:Y:S01]  /*0d70*/  IMAD.WIDE.U32 R12, R23, 0x4, R12 ;  /* 0x00000004170c7825 */ /* 0x010fe200078e000c */
[----:B------:R-:W-:Y:S01]  /*0d80*/  LEA.HI.X.SX32 R19, R7, UR17, 0x1, P0 ;  /* 0x0000001107137c11 */ /* 0x000fe200080f0eff */
[----:B------:R-:W4:Y:S01]  /*0d90*/  LDG.E R17, desc[UR8][R16.64] ;  /* 0x0000000810117981 */ /* 0x000f22000c1e1900 */
[----:B------:R-:W-:Y:S02]  /*0da0*/  LEA.HI.X.SX32 R9, R4, UR17, 0x1, P3 ;  /* 0x0000001104097c11 */ /* 0x000fe400098f0eff */
[----:B---3--:R-:W-:Y:S01]  /*0db0*/  IADD3 R4, P0, PT, R24, UR12, RZ ;  /* 0x0000000c18047c10 */ /* 0x008fe2000ff1e0ff */
[----:B------:R-:W3:Y:S01]  /*0dc0*/  LDG.E.U8 R18, desc[UR8][R18.64] ;  /* 0x0000000812127981 */ /* 0x000ee2000c1e1100 */
[----:B------:R-:W-:-:S02]  /*0dd0*/  IADD3.X R7, PT, PT, R5, UR19, RZ, P1, !PT ;  /* 0x0000001305077c10 */ /* 0x000fc40008ffe4ff */
[----:B------:R-:W-:Y:S01]  /*0de0*/  IADD3.X R5, PT, PT, R5, UR13, RZ, P0, !PT ;  /* 0x0000000d05057c10 */ /* 0x000fe200087fe4ff */
[----:B------:R-:W5:Y:S04]  /*0df0*/  LDG.E R13, desc[UR8][R12.64] ;  /* 0x000000080c0d7981 */ /* 0x000f68000c1e1900 */
        /* <DEDUP_REMOVED lines=10> */
[C---:B----4-:R-:W-:Y:S01]  /*0ea0*/  FFMA R28, R29.reuse, R17, R28 ;  /* 0x000000111d1c7223 */ /* 0x050fe2000000001c */
[----:B---3--:R-:W-:Y:S01]  /*0eb0*/  I2FP.F32.U32 R11, R18 ;  /* 0x00000012000b7245 */ /* 0x008fe20000201000 */
        /* <DEDUP_REMOVED lines=9> */
.L_x_65:
        /* <DEDUP_REMOVED lines=9> */
[----:B------:R-:W2:Y:S01]  /*0fe0*/  LDCU.128 UR16, c[0x0][0x390] ;  /* 0x00007200ff1077ac */ /* 0x000ea20008000c00 */
[C---:B------:R-:W-:Y:S01]  /*0ff0*/  VIADD R5, R4.reuse, 0x1 ;  /* 0x0000000104057836 */ /* 0x040fe20000000000 */
[C---:B------:R-:W-:Y:S01]  /*1000*/  ISETP.GE.AND P0, PT, R4.reuse, RZ, PT ;  /* 0x000000ff0400720c */ /* 0x040fe20003f06270 */
[----:B------:R-:W3:Y:S03]  /*1010*/  LDCU.64 UR12, c[0x0][0x3a0] ;  /* 0x00007400ff0c77ac */ /* 0x000ee60008000a00 */
[----:B------:R-:W4:Y:S01]  /*1020*/  LDC.64 R8, c[0x0][0x3a0] ;  /* 0x0000e800ff087b82 */ /* 0x000f220000000a00 */
[----:B0-----:R-:W-:-:S02]  /*1030*/  ISETP.GE.AND P1, PT, R4, UR7, PT ;  /* 0x0000000704007c0c */ /* 0x001fc4000bf26270 */
[C---:B------:R-:W-:Y:S02]  /*1040*/  ISETP.GE.AND P2, PT, R5.reuse, UR7, PT ;  /* 0x0000000705007c0c */ /* 0x040fe4000bf46270 */
[----:B------:R-:W-:Y:S02]  /*1050*/  SEL R4, R4, UR5, !P1 ;  /* 0x0000000504047c07 */ /* 0x000fe4000c800000 */
[C---:B------:R-:W-:Y:S02]  /*1060*/  ISETP.GE.AND P1, PT, R5.reuse, RZ, PT ;  /* 0x000000ff0500720c */ /* 0x040fe40003f26270 */
[----:B------:R-:W-:Y:S02]  /*1070*/  SEL R6, R5, UR5, !P2 ;  /* 0x0000000505067c07 */ /* 0x000fe4000d000000 */
[----:B------:R-:W-:Y:S02]  /*1080*/  SEL R5, R4, RZ, P0 ;  /* 0x000000ff04057207 */ /* 0x000fe40000000000 */
[----:B------:R-:W-:-:S02]  /*1090*/  IADD3 R17, P0, PT, R15, UR14, RZ ;  /* 0x0000000e0f117c10 */ /* 0x000fc4000ff1e0ff */
[----:B------:R-:W-:Y:S01]  /*10a0*/  SEL R7, R6, RZ, P1 ;  /* 0x000000ff06077207 */ /* 0x000fe20000800000 */
[C---:B------:R-:W-:Y:S02]  /*10b0*/  IMAD R5, R14.reuse, UR7, R5 ;  /* 0x000000070e057c24 */ /* 0x040fe4000f8e0205 */
[----:B------:R-:W-:Y:S02]  /*10c0*/  IMAD.X R4, RZ, RZ, RZ, P0 ;  /* 0x000000ffff047224 */ /* 0x000fe400000e06ff */
[----:B------:R-:W-:Y:S01]  /*10d0*/  IMAD R18, R14, UR7, R7 ;  /* 0x000000070e127c24 */ /* 0x000fe2000f8e0207 */
[----:B--2---:R-:W-:Y:S01]  /*10e0*/  IADD3 R12, P0, PT, R5, UR16, RZ ;  /* 0x00000010050c7c10 */ /* 0x004fe2000ff1e0ff */
[C---:B------:R-:W-:Y:S01]  /*10f0*/  IMAD.SHL.U32 R16, R17.reuse, 0x4, RZ ;  /* 0x0000000411107824 */ /* 0x040fe200078e00ff */
[----:B------:R-:W-:Y:S02]  /*1100*/  SHF.L.U64.HI R17, R17, 0x2, R4 ;  /* 0x0000000211117819 */ /* 0x000fe40000010204 */
[----:B------:R-:W-:-:S02]  /*1110*/  IADD3 R4, P1, PT, R18, UR16, RZ ;  /* 0x0000001012047c10 */ /* 0x000fc4000ff3e0ff */
[----:B------:R-:W-:Y:S01]  /*1120*/  LEA.HI.X.SX32 R13, R5, UR17, 0x1, P0 ;  /* 0x00000011050d7c11 */ /* 0x000fe200080f0eff */
[C---:B-1----:R-:W-:Y:S01]  /*1130*/  IMAD.WIDE.U32 R10, R19.reuse, 0x4, R10 ;  /* 0x00000004130a7825 */ /* 0x042fe200078e000a */
[----:B------:R-:W-:Y:S02]  /*1140*/  IADD3 R6, P2, PT, R16, UR18, RZ ;  /* 0x0000001210067c10 */ /* 0x000fe4000ff5e0ff */
[----:B------:R-:W-:Y:S01]  /*1150*/  LEA.HI.X.SX32 R5, R18, UR17, 0x1, P1 ;  /* 0x0000001112057c11 */ /* 0x000fe200088f0eff */
[----:B----4-:R-:W-:Y:S01]  /*1160*/  IMAD.WIDE.U32 R8, R19, 0x4, R8 ;  /* 0x0000000413087825 */ /* 0x010fe200078e0008 */
[----:B---3--:R-:W-:Y:S01]  /*1170*/  IADD3 R16, P0, PT, R16, UR12, RZ ;  /* 0x0000000c10107c10 */ /* 0x008fe2000ff1e0ff */
[----:B------:R-:W2:Y:S01]  /*1180*/  LDG.E.U8 R12, desc[UR8][R12.64] ;  /* 0x000000080c0c7981 */ /* 0x000ea2000c1e1100 */
[C---:B------:R-:W-:Y:S02]  /*1190*/  IADD3.X R7, PT, PT, R17.reuse, UR19, RZ, P2, !PT ;  /* 0x0000001311077c10 */ /* 0x040fe400097fe4ff */
[----:B------:R-:W-:Y:S01]  /*11a0*/  IADD3.X R17, PT, PT, R17, UR13, RZ, P0, !PT ;  /* 0x0000000d11117c10 */ /* 0x000fe200087fe4ff */
[----:B------:R-:W3:Y:S04]  /*11b0*/  LDG.E.U8 R4, desc[UR8][R4.64] ;  /* 0x0000000804047981 */ /* 0x000ee8000c1e1100 */
[----:B------:R-:W4:Y:S04]  /*11c0*/  LDG.E R10, desc[UR8][R10.64] ;  /* 0x000000080a0a7981 */ /* 0x000f28000c1e1900 */
[----:B------:R-:W5:Y:S04]  /*11d0*/  LDG.E R9, desc[UR8][R8.64] ;  /* 0x0000000808097981 */ /* 0x000f68000c1e1900 */
[----:B------:R-:W5:Y:S04]  /*11e0*/  LDG.E R6, desc[UR8][R6.64+0x4] ;  /* 0x0000040806067981 */ /* 0x000f68000c1e1900 */
[----:B------:R-:W5:Y:S01]  /*11f0*/  LDG.E R17, desc[UR8][R16.64+0x4] ;  /* 0x0000040810117981 */ /* 0x000f62000c1e1900 */
[----:B------:R-:W-:Y:S01]  /*1200*/  VIADD R15, R15, 0x2 ;  /* 0x000000020f0f7836 */ /* 0x000fe20000000000 */
[----:B--2---:R-:W-:-:S02]  /*1210*/  I2FP.F32.U32 R19, R12 ;  /* 0x0000000c00137245 */ /* 0x004fc40000201000 */
[----:B---3--:R-:W-:-:S03]  /*1220*/  I2FP.F32.U32 R13, R4 ;  /* 0x00000004000d7245 */ /* 0x008fc60000201000 */
[C---:B----4-:R-:W-:Y:S01]  /*1230*/  FFMA R28, R19.reuse, R10, R28 ;  /* 0x0000000a131c7223 */ /* 0x050fe2000000001c */
[----:B-----5:R-:W-:-:S03]  /*1240*/  FFMA R26, R19, R9, R26 ;  /* 0x00000009131a7223 */ /* 0x020fc6000000001a */
[C---:B------:R-:W-:Y:S01]  /*1250*/  FFMA R28, R13.reuse, R6, R28 ;  /* 0x000000060d1c7223 */ /* 0x040fe2000000001c */
[----:B------:R-:W-:-:S07]  /*1260*/  FFMA R26, R13, R17, R26 ;  /* 0x000000110d1a7223 */ /* 0x000fce000000001a */
.L_x_66:
        /* <DEDUP_REMOVED lines=22> */
.L_x_64:
[----:B------:R-:W-:Y:S05]  /*13d0*/  BRA.U UP0, `(.L_x_67) ;  /* 0xffffffed007c7547 */ /* 0x000fea000b83ffff */
.L_x_61:
[----:B------:R-:W0:Y:S01]  /*13e0*/  F2F.F64.F32 R24, R28 ;  /* 0x0000001c00187310 */ /* 0x000e220000201800 */
[----:B------:R-:W-:Y:S01]  /*13f0*/  BSSY.RECONVERGENT B0, `(.L_x_68) ;  /* 0x0000006000007945 */ /* 0x000fe20003800200 */
[----:B------:R-:W-:Y:S01]  /*1400*/  MOV R2, 0x1450 ;  /* 0x0000145000027802 */ /* 0x000fe20000000f00 */
[----:B0-----:R-:W-:-:S10]  /*1410*/  DADD R4, -RZ, |R24| ;  /* 0x00000000ff047229 */ /* 0x001fd40000000518 */
[----:B------:R-:W-:Y:S02]  /*1420*/  IMAD.MOV.U32 R10, RZ, RZ, R4 ;  /* 0x000000ffff0a7224 */ /* 0x000fe400078e0004 */
[----:B------:R-:W-:-:S07]  /*1430*/  IMAD.MOV.U32 R27, RZ, RZ, R5 ;  /* 0x000000ffff1b7224 */ /* 0x000fce00078e0005 */
[----:B------:R-:W-:Y:S05]  /*1440*/  CALL.REL.NOINC `($_Z19convolutionOnDeviceiiiPhPfS0_S_$__internal_accurate_pow) ;  /* 0x0000000400f47944 */ /* 0x000fea0003c00000 */
[----:B------:R-:W-:Y:S05]  /*1450*/  BSYNC.RECONVERGENT B0 ;  /* 0x0000000000007941 */ /* 0x000fea0003800200 */
.L_x_68:
        /* <DEDUP_REMOVED lines=20> */
.L_x_70:
[----:B------:R-:W-:Y:S05]  /*15a0*/  BSYNC.RECONVERGENT B0 ;  /* 0x0000000000007941 */ /* 0x000fea0003800200 */
.L_x_69:
[----:B------:R-:W-:Y:S01]  /*15b0*/  BSSY.RECONVERGENT B0, `(.L_x_71) ;  /* 0x0000005000007945 */ /* 0x000fe20003800200 */
[----:B------:R-:W-:Y:S02]  /*15c0*/  FSEL R24, R6, RZ, P2 ;  /* 0x000000ff06187208 */ /* 0x000fe40001000000 */
[----:B------:R-:W-:Y:S02]  /*15d0*/  FSEL R25, R7, 1.875, P2 ;  /* 0x3ff0000007197808 */ /* 0x000fe40001000000 */
[----:B------:R-:W-:-:S07]  /*15e0*/  MOV R2, 0x1600 ;  /* 0x0000160000027802 */ /* 0x000fce0000000f00 */
[----:B------:R-:W-:Y:S05]  /*15f0*/  CALL.REL.NOINC `($_Z19convolutionOnDeviceiiiPhPfS0_S_$__internal_accurate_pow) ;  /* 0x0000000400887944 */ /* 0x000fea0003c00000 */
[----:B------:R-:W-:Y:S05]  /*1600*/  BSYNC.RECONVERGENT B0 ;  /* 0x0000000000007941 */ /* 0x000fea0003800200 */
.L_x_71:
        /* <DEDUP_REMOVED lines=16> */
.L_x_73:
[----:B------:R-:W-:Y:S05]  /*1710*/  BSYNC.RECONVERGENT B0 ;  /* 0x0000000000007941 */ /* 0x000fea0003800200 */
.L_x_72:
        /* <DEDUP_REMOVED lines=21> */
[----:B------:R-:W-:Y:S05]  /*1870*/  CALL.REL.NOINC `($__internal_2_$__cuda_sm20_dsqrt_rn_f64_mediumpath_v1) ;  /* 0x00000000002c7944 */ /* 0x000fea0003c00000 */
.L_x_75:
[----:B------:R-:W-:Y:S05]  /*1880*/  BSYNC.RECONVERGENT B0 ;  /* 0x0000000000007941 */ /* 0x000fea0003800200 */
.L_x_74:
        /* <DEDUP_REMOVED lines=10> */
        .weak           $__internal_2_$__cuda_sm20_dsqrt_rn_f64_mediumpath_v1
        .type           $__internal_2_$__cuda_sm20_dsqrt_rn_f64_mediumpath_v1,@function
        .size           $__internal_2_$__cuda_sm20_dsqrt_rn_f64_mediumpath_v1,($_Z19convolutionOnDeviceiiiPhPfS0_S_$__internal_accurate_pow - $__internal_2_$__cuda_sm20_dsqrt_rn_f64_mediumpath_v1)
$__internal_2_$__cuda_sm20_dsqrt_rn_f64_mediumpath_v1:
        /* <DEDUP_REMOVED lines=16> */
.L_x_77:
        /* <DEDUP_REMOVED lines=24> */
.L_x_79:
[----:B------:R-:W-:-:S11]  /*1bb0*/  DADD R4, R6, R6 ;  /* 0x0000000006047229 */ /* 0x000fd60000000006 */
.L_x_78:
[----:B------:R-:W-:Y:S05]  /*1bc0*/  BSYNC.RECONVERGENT B1 ;  /* 0x0000000000017941 */ /* 0x000fea0003800200 */
.L_x_76:
[----:B------:R-:W-:Y:S02]  /*1bd0*/  IMAD.MOV.U32 R6, RZ, RZ, R4 ;  /* 0x000000ffff067224 */ /* 0x000fe400078e0004 */
[----:B------:R-:W-:Y:S02]  /*1be0*/  IMAD.MOV.U32 R7, RZ, RZ, R5 ;  /* 0x000000ffff077224 */ /* 0x000fe400078e0005 */
[----:B------:R-:W-:Y:S02]  /*1bf0*/  IMAD.MOV.U32 R4, RZ, RZ, R2 ;  /* 0x000000ffff047224 */ /* 0x000fe400078e0002 */
[----:B------:R-:W-:-:S04]  /*1c00*/  IMAD.MOV.U32 R5, RZ, RZ, 0x0 ;  /* 0x00000000ff057424 */ /* 0x000fc800078e00ff */
[----:B------:R-:W-:Y:S05]  /*1c10*/  RET.REL.NODEC R4 `(_Z19convolutionOnDeviceiiiPhPfS0_S_) ;  /* 0xffffffe004f87950 */ /* 0x000fea0003c3ffff */
        .type           $_Z19convolutionOnDeviceiiiPhPfS0_S_$__internal_accurate_pow,@function
        .size           $_Z19convolutionOnDeviceiiiPhPfS0_S_$__internal_accurate_pow,(.L_x_88 - $_Z19convolutionOnDeviceiiiPhPfS0_S_$__internal_accurate_pow)
$_Z19convolutionOnDeviceiiiPhPfS0_S_$__internal_accurate_pow:
        /* <DEDUP_REMOVED lines=163> */
.L_x_80:
[----:B------:R-:W-:Y:S01]  /*2650*/  DFMA R14, R14, R12, R12 ;  /* 0x0000000c0e0e722b */ /* 0x000fe2000000000c */
[----:B------:R-:W-:Y:S01]  /*2660*/  IMAD.MOV.U32 R6, RZ, RZ, R2 ;  /* 0x000000ffff067224 */ /* 0x000fe200078e0002 */
[----:B------:R-:W-:Y:S01]  /*2670*/  DSETP.NEU.AND P0, PT, |R12|, +INF , PT ;  /* 0x7ff000000c00742a */ /* 0x000fe20003f0d200 */
[----:B------:R-:W-:-:S07]  /*2680*/  IMAD.MOV.U32 R7, RZ, RZ, 0x0 ;  /* 0x00000000ff077424 */ /* 0x000fce00078e00ff */
[----:B------:R-:W-:Y:S02]  /*2690*/  FSEL R11, R12, R14, !P0 ;  /* 0x0000000e0c0b7208 */ /* 0x000fe40004000000 */
[----:B------:R-:W-:Y:S01]  /*26a0*/  FSEL R12, R13, R15, !P0 ;  /* 0x0000000f0d0c7208 */ /* 0x000fe20004000000 */
[----:B------:R-:W-:Y:S06]  /*26b0*/  RET.REL.NODEC R6 `(_Z19convolutionOnDeviceiiiPhPfS0_S_) ;  /* 0xffffffd806507950 */ /* 0x000fec0003c3ffff */
.L_x_81:
        /* <DEDUP_REMOVED lines=12> */
.L_x_88:


//--------------------- .text._Z17grayscaleOnDeviceiiPhS_ --------------------------
	.section	.text._Z17grayscaleOnDeviceiiPhS_,"ax",@progbits
	.align	128
        .global         _Z17grayscaleOnDeviceiiPhS_
        .type           _Z17grayscaleOnDeviceiiPhS_,@function
        .size           _Z17grayscaleOnDeviceiiPhS_,(.L_x_96 - _Z17grayscaleOnDeviceiiPhS_)
        .other          _Z17grayscaleOnDeviceiiPhS_,@"STO_CUDA_ENTRY STV_DEFAULT"
_Z17grayscaleOnDeviceiiPhS_:
.text._Z17grayscaleOnDeviceiiPhS_:
        /* <DEDUP_REMOVED lines=13> */
[----:B------:R-:W0:Y:S01]  /*00d0*/  LDCU.64 UR8, c[0x0][0x388] ;  /* 0x00007100ff0877ac */ /* 0x000e220008000a00 */
[----:B------:R-:W-:Y:S01]  /*00e0*/  IMAD R0, R0, UR6, R3 ;  /* 0x0000000600007c24 */ /* 0x000fe2000f8e0203 */
[----:B------:R-:W1:Y:S03]  /*00f0*/  LDCU.64 UR4, c[0x0][0x358] ;  /* 0x00006b00ff0477ac */ /* 0x000e660008000a00 */
[----:B------:R-:W-:-:S05]  /*0100*/  IMAD R3, R0, 0x3, RZ ;  /* 0x0000000300037824 */ /* 0x000fca00078e02ff */
[----:B0-----:R-:W-:-:S04]  /*0110*/  IADD3 R2, P0, PT, R3, UR8, RZ ;  /* 0x0000000803027c10 */ /* 0x001fc8000ff1e0ff */
[----:B------:R-:W-:Y:S01]  /*0120*/  LEA.HI.X.SX32 R3, R3, UR9, 0x1, P0 ;  /* 0x0000000903037c11 */ /* 0x000fe200080f0eff */
[----:B------:R-:W0:Y:S04]  /*0130*/  LDCU.64 UR8, c[0x0][0x390] ;  /* 0x00007200ff0877ac */ /* 0x000e280008000a00 */
[----:B-1----:R-:W2:Y:S04]  /*0140*/  LDG.E.U8 R5, desc[UR4][R2.64+0x1] ;  /* 0x0000010402057981 */ /* 0x002ea8000c1e1100 */
[----:B------:R-:W3:Y:S04]  /*0150*/  LDG.E.U8 R4, desc[UR4][R2.64] ;  /* 0x0000000402047981 */ /* 0x000ee8000c1e1100 */
[----:B------:R-:W4:Y:S01]  /*0160*/  LDG.E.U8 R6, desc[UR4][R2.64+0x2] ;  /* 0x0000020402067981 */ /* 0x000f22000c1e1100 */
[----:B--2---:R-:W-:-:S02]  /*0170*/  I2FP.F32.U32 R5, R5 ;  /* 0x0000000500057245 */ /* 0x004fc40000201000 */
[----:B---3--:R-:W-:-:S03]  /*0180*/  I2FP.F32.U32 R4, R4 ;  /* 0x0000000400047245 */ /* 0x008fc60000201000 */
[----:B------:R-:W-:Y:S01]  /*0190*/  FMUL R5, R5, 0.58700001239776611328 ;  /* 0x3f1645a205057820 */ /* 0x000fe20000400000 */
[----:B----4-:R-:W-:-:S03]  /*01a0*/  I2FP.F32.U32 R7, R6 ;  /* 0x0000000600077245 */ /* 0x010fc60000201000 */
[----:B------:R-:W-:-:S04]  /*01b0*/  FFMA R4, R4, 0.29899999499320983887, R5 ;  /* 0x3e99168704047823 */ /* 0x000fc80000000005 */
[----:B------:R-:W-:Y:S01]  /*01c0*/  FFMA R7, R7, 0.11400000005960464478, R4 ;  /* 0x3de978d507077823 */ /* 0x000fe20000000004 */
[----:B0-----:R-:W-:-:S04]  /*01d0*/  IADD3 R4, P0, PT, R0, UR8, RZ ;  /* 0x0000000800047c10 */ /* 0x001fc8000ff1e0ff */
[----:B------:R-:W-:Y:S01]  /*01e0*/  LEA.HI.X.SX32 R5, R0, UR9, 0x1, P0 ;  /* 0x0000000900057c11 */ /* 0x000fe200080f0eff */
[----:B------:R-:W0:Y:S04]  /*01f0*/  F2I.U32.TRUNC.NTZ R7, R7 ;  /* 0x0000000700077305 */ /* 0x000e28000020f000 */
[----:B0-----:R-:W-:Y:S01]  /*0200*/  STG.E.U8 desc[UR4][R4.64], R7 ;  /* 0x0000000704007986 */ /* 0x001fe2000c101104 */
[----:B------:R-:W-:Y:S05]  /*0210*/  EXIT ;  /* 0x000000000000794d */ /* 0x000fea0003800000 */
.L_x_82:
        /* <DEDUP_REMOVED lines=14> */
.L_x_96:


//--------------------- .nv.shared.reserved.0     --------------------------
	.section	.nv.shared.reserved.0,"aw",@nobits
	.weak		__nv_reservedSMEM_offset_0_alias
	.size		__nv_reservedSMEM_offset_0_alias, 0, 64
	.other		__nv_reservedSMEM_offset_0_alias,@"STO_CUDA_RESERVED_SHARED STV_DEFAULT"
__nv_reservedSMEM_offset_0_alias:
	.zero		0
	.zero		64


//--------------------- .nv.constant0._Z23convolutionOnDeviceOpt2iiiiiPhPfS0_S_ --------------------------
	.section	.nv.constant0._Z23convolutionOnDeviceOpt2iiiiiPhPfS0_S_,"a",@progbits
	.sectionflags	@""
	.align	4
.nv.constant0._Z23convolutionOnDeviceOpt2iiiiiPhPfS0_S_:
	.zero		952


//--------------------- .nv.constant0._Z21removeMinSeamOnDeviceiiPhPiS_ --------------------------
	.section	.nv.constant0._Z21removeMinSeamOnDeviceiiPhPiS_,"a",@progbits
	.sectionflags	@""
	.align	4
.nv.constant0._Z21removeMinSeamOnDeviceiiPhPiS_:
	.zero		928


//--------------------- .nv.constant0._Z24minSeamBacktrackOnDeviceiiPhPi --------------------------
	.section	.nv.constant0._Z24minSeamBacktrackOnDeviceiiPhPi,"a",@progbits
	.sectionflags	@""
	.align	4
.nv.constant0._Z24minSeamBacktrackOnDeviceiiPhPi:
	.zero		920


//--------------------- .nv.constant0._Z20vMinEnergiesOnDeviceiiPhPi --------------------------
	.section	.nv.constant0._Z20vMinEnergiesOnDeviceiiPhPi,"a",@progbits
	.sectionflags	@""
	.align	4
.nv.constant0._Z20vMinEnergiesOnDeviceiiPhPi:
	.zero		920


//--------------------- .nv.constant0._Z19minEnergiesOnDeviceiiPhS_S_ --------------------------
	.section	.nv.constant0._Z19minEnergiesOnDeviceiiPhS_S_,"a",@progbits
	.sectionflags	@""
	.align	4
.nv.constant0._Z19minEnergiesOnDeviceiiPhS_S_:
	.zero		928


//--------------------- .nv.constant0._Z23convolutionOnDeviceOpt1iiiPhS_ --------------------------
	.section	.nv.constant0._Z23convolutionOnDeviceOpt1iiiPhS_,"a",@progbits
	.sectionflags	@""
	.align	4
.nv.constant0._Z23convolutionOnDeviceOpt1iiiPhS_:
	.zero		928


//--------------------- .nv.constant0._Z19convolutionOnDeviceiiiPhPfS0_S_ --------------------------
	.section	.nv.constant0._Z19convolutionOnDeviceiiiPhPfS0_S_,"a",@progbits
	.sectionflags	@""
	.align	4
.nv.constant0._Z19convolutionOnDeviceiiiPhPfS0_S_:
	.zero		944


//--------------------- .nv.constant0._Z17grayscaleOnDeviceiiPhS_ --------------------------
	.section	.nv.constant0._Z17grayscaleOnDeviceiiPhS_,"a",@progbits
	.sectionflags	@""
	.align	4
.nv.constant0._Z17grayscaleOnDeviceiiPhS_:
	.zero		920


//--------------------- SYMBOLS --------------------------

	.type		.nv.reservedSmem.offset0,@object
	.size		.nv.reservedSmem.offset0,0x4
